	.headerflags	@"EF_CUDA_TEXMODE_UNIFIED EF_CUDA_64BIT_ADDRESS EF_CUDA_SM86 EF_CUDA_VIRTUAL_SM(EF_CUDA_SM86)"
	.elftype	@"ET_EXEC"


//--------------------- .nv.info                  --------------------------
	.section	.nv.info,"",@"SHT_CUDA_INFO"
	.align	4


	//----- nvinfo : EIATTR_REGCOUNT
	.align		4
        /*0000*/ 	.byte	0x04, 0x2f
        /*0002*/ 	.short	(.L_1 - .L_0)
	.align		4
.L_0:
        /*0004*/ 	.word	index@(triton_mm)
        /*0008*/ 	.word	0x00000060


	//----- nvinfo : EIATTR_MAX_STACK_SIZE
	.align		4
.L_1:
        /*000c*/ 	.byte	0x04, 0x23
        /*000e*/ 	.short	(.L_3 - .L_2)
	.align		4
.L_2:
        /*0010*/ 	.word	index@(triton_mm)
        /*0014*/ 	.word	0x00000000


	//----- nvinfo : EIATTR_MIN_STACK_SIZE
	.align		4
.L_3:
        /*0018*/ 	.byte	0x04, 0x12
        /*001a*/ 	.short	(.L_5 - .L_4)
	.align		4
.L_4:
        /*001c*/ 	.word	index@(triton_mm)
        /*0020*/ 	.word	0x00000000


	//----- nvinfo : EIATTR_FRAME_SIZE
	.align		4
.L_5:
        /*0024*/ 	.byte	0x04, 0x11
        /*0026*/ 	.short	(.L_7 - .L_6)
	.align		4
.L_6:
        /*0028*/ 	.word	index@(triton_mm)
        /*002c*/ 	.word	0x00000000
.L_7:


//--------------------- .nv.info.triton_mm        --------------------------
	.section	.nv.info.triton_mm,"",@"SHT_CUDA_INFO"
	.align	4


	//----- nvinfo : EIATTR_CUDA_API_VERSION
	.align		4
        /*0000*/ 	.byte	0x04, 0x37
        /*0002*/ 	.short	(.L_9 - .L_8)
.L_8:
        /*0004*/ 	.word	0x0000007b


	//----- nvinfo : EIATTR_SW2861232_WAR
	.align		4
.L_9:
        /*0008*/ 	.byte	0x01, 0x35
	.zero		2


	//----- nvinfo : EIATTR_PARAM_CBANK
	.align		4
        /*000c*/ 	.byte	0x04, 0x0a
        /*000e*/ 	.short	(.L_11 - .L_10)
	.align		4
.L_10:
        /*0010*/ 	.word	index@(.nv.constant0.triton_mm)
        /*0014*/ 	.short	0x0160
        /*0016*/ 	.short	0x001c


	//----- nvinfo : EIATTR_CBANK_PARAM_SIZE
	.align		4
.L_11:
        /*0018*/ 	.byte	0x03, 0x19
        /*001a*/ 	.short	0x001c


	//----- nvinfo : EIATTR_KPARAM_INFO
	.align		4
        /*001c*/ 	.byte	0x04, 0x17
        /*001e*/ 	.short	(.L_13 - .L_12)
.L_12:
        /*0020*/ 	.word	0x00000000
        /*0024*/ 	.short	0x0003
        /*0026*/ 	.short	0x0018
        /*0028*/ 	.byte	0x00, 0xf0, 0x11, 0x00


	//----- nvinfo : EIATTR_KPARAM_INFO
	.align		4
.L_13:
        /*002c*/ 	.byte	0x04, 0x17
        /*002e*/ 	.short	(.L_15 - .L_14)
.L_14:
        /*0030*/ 	.word	0x00000000
        /*0034*/ 	.short	0x0002
        /*0036*/ 	.short	0x0010
        /*0038*/ 	.byte	0x00, 0xf0, 0x21, 0x00


	//----- nvinfo : EIATTR_KPARAM_INFO
	.align		4
.L_15:
        /*003c*/ 	.byte	0x04, 0x17
        /*003e*/ 	.short	(.L_17 - .L_16)
.L_16:
        /*0040*/ 	.word	0x00000000
        /*0044*/ 	.short	0x0001
        /*0046*/ 	.short	0x0008
        /*0048*/ 	.byte	0x00, 0xf0, 0x21, 0x00


	//----- nvinfo : EIATTR_KPARAM_INFO
	.align		4
.L_17:
        /*004c*/ 	.byte	0x04, 0x17
        /*004e*/ 	.short	(.L_19 - .L_18)
.L_18:
        /*0050*/ 	.word	0x00000000
        /*0054*/ 	.short	0x0000
        /*0056*/ 	.short	0x0000
        /*0058*/ 	.byte	0x00, 0xf0, 0x21, 0x00


	//----- nvinfo : EIATTR_MAXREG_COUNT
	.align		4
.L_19:
        /*005c*/ 	.byte	0x03, 0x1b
        /*005e*/ 	.short	0x00ff


	//----- nvinfo : EIATTR_EXIT_INSTR_OFFSETS
	.align		4
        /*0060*/ 	.byte	0x04, 0x1c
        /*0062*/ 	.short	(.L_21 - .L_20)


	//   ....[0]....
.L_20:
        /*0064*/ 	.word	0x00000040


	//   ....[1]....
        /*0068*/ 	.word	0x00006610


	//   ....[2]....
        /*006c*/ 	.word	0x00006660


	//----- nvinfo : EIATTR_MAX_THREADS
	.align		4
.L_21:
        /*0070*/ 	.byte	0x04, 0x05
        /*0072*/ 	.short	(.L_23 - .L_22)
.L_22:
        /*0074*/ 	.word	0x00000080
        /*0078*/ 	.word	0x00000001
        /*007c*/ 	.word	0x00000001
.L_23:


//--------------------- .nv.rel.action            --------------------------
	.section	.nv.rel.action,"",@"SHT_CUDA_RELOCINFO"
	.align	8
	.sectionentsize	8
        /*0000*/ 	.byte	0x73, 0x00, 0x00, 0x00, 0x00, 0x00, 0x00, 0x00, 0x00, 0x00, 0x00, 0x11, 0x25, 0x00, 0x05, 0x36


//--------------------- .nv.constant0.triton_mm   --------------------------
	.section	.nv.constant0.triton_mm,"a",@progbits
	.align	4
.nv.constant0.triton_mm:
	.zero		380


//--------------------- .text.triton_mm           --------------------------
	.section	.text.triton_mm,"ax",@progbits
	.sectionflags	@"SHF_BARRIERS=1"
	.sectioninfo	@"SHI_REGISTERS=96"
	.align	128
        .global         triton_mm
        .type           triton_mm,@function
        .size           triton_mm,(.L_x_3 - triton_mm)
        .other          triton_mm,@"STO_CUDA_ENTRY STV_DEFAULT"
triton_mm:
.text.triton_mm:
[----:B------:R-:W-:-:S02]  /*0000*/  MOV R1, c[0x0][0x28] ;  /* 0x00000a0000017a02 */ /* 0x000fc40000000f00 */
[----:B------:R-:W-:-:S05]  /*0010*/  MOV R10, c[0x0][0x178] ;  /* 0x00005e00000a7a02 */ /* 0x000fca0000000f00 */
[----:B------:R-:W-:-:S05]  /*0020*/  IMAD R0, R10, 0x1900, RZ ;  /* 0x000019000a007824 */ /* 0x000fca00078e02ff */
[----:B------:R-:W-:-:S13]  /*0030*/  ISETP.NE.AND P0, PT, R0, RZ, PT ;  /* 0x000000ff0000720c */ /* 0x000fda0003f05270 */
[----:B------:R-:W-:Y:S05]  /*0040*/  @!P0 EXIT ;  /* 0x000000000000894d */ /* 0x000fea0003800000 */
[----:B------:R-:W1:Y:S01]  /*0050*/  S2R R13, SR_CTAID.X ;  /* 0x00000000000d7919 */ /* 0x000e620000002500 */
[----:B------:R-:W-:Y:S01]  /*0060*/  IMAD R10, R10, 0x32, RZ ;  /* 0x000000320a0a7824 */ /* 0x000fe200078e02ff */
[----:B------:R-:W-:Y:S01]  /*0070*/  MOV R33, 0x4 ;  /* 0x0000000400217802 */ /* 0x000fe20000000f00 */
[----:B------:R-:W-:-:S03]  /*0080*/  ULDC.64 UR4, c[0x0][0x118] ;  /* 0x0000460000047ab9 */ /* 0x000fc60000000a00 */
[----:B------:R-:W-:Y:S02]  /*0090*/  IADD3 R0, R10, 0x1f, RZ ;  /* 0x0000001f0a007810 */ /* 0x000fe40007ffe0ff */
[----:B------:R-:W-:Y:S02]  /*00a0*/  IABS R11, R10 ;  /* 0x0000000a000b7213 */ /* 0x000fe40000000000 */
[----:B------:R-:W-:-:S04]  /*00b0*/  SHF.R.S32.HI R3, RZ, 0x1f, R0 ;  /* 0x0000001fff037819 */ /* 0x000fc80000011400 */
[----:B------:R-:W-:Y:S02]  /*00c0*/  LEA.HI R3, R3, R0, RZ, 0x5 ;  /* 0x0000000003037211 */ /* 0x000fe400078f28ff */
[----:B-1----:R-:W-:Y:S02]  /*00d0*/  SHF.R.S32.HI R2, RZ, 0x1f, R13 ;  /* 0x0000001fff027819 */ /* 0x002fe4000001140d */
[----:B------:R-:W-:Y:S02]  /*00e0*/  ISETP.GE.AND P1, PT, R13, RZ, PT ;  /* 0x000000ff0d00720c */ /* 0x000fe40003f26270 */
[----:B------:R-:W-:-:S04]  /*00f0*/  LEA.HI R4, R2, R13, RZ, 0x5 ;  /* 0x0000000d02047211 */ /* 0x000fc800078f28ff */
[----:B------:R-:W-:Y:S02]  /*0100*/  SHF.R.S32.HI R2, RZ, 0x5, R4 ;  /* 0x00000005ff027819 */ /* 0x000fe40000011404 */
[----:B------:R-:W-:Y:S02]  /*0110*/  LOP3.LUT R4, R4, 0xffffffe0, RZ, 0xc0, !PT ;  /* 0xffffffe004047812 */ /* 0x000fe400078ec0ff */
[----:B------:R-:W-:Y:S02]  /*0120*/  SHF.L.U32 R0, R2, 0x3, RZ ;  /* 0x0000000302007819 */ /* 0x000fe400000006ff */
[----:B------:R-:W-:Y:S02]  /*0130*/  IADD3 R4, -R4, R13, RZ ;  /* 0x0000000d04047210 */ /* 0x000fe40007ffe1ff */
[----:B------:R-:W-:-:S04]  /*0140*/  LEA.HI.SX32 R3, R3, -R0, 0x1b ;  /* 0x8000000003037211 */ /* 0x000fc800078fdaff */
[----:B------:R-:W-:-:S04]  /*0150*/  IMNMX R5, R3, 0x8, PT ;  /* 0x0000000803057817 */ /* 0x000fc80003800200 */
[-C--:B------:R-:W-:Y:S02]  /*0160*/  IABS R17, R5.reuse ;  /* 0x0000000500117213 */ /* 0x080fe40000000000 */
[-C--:B------:R-:W-:Y:S02]  /*0170*/  IABS R9, R5.reuse ;  /* 0x0000000500097213 */ /* 0x080fe40000000000 */
[----:B------:R-:W1:Y:S01]  /*0180*/  I2F.RP R6, R17 ;  /* 0x0000001100067306 */ /* 0x000e620000209400 */
[----:B------:R-:W-:Y:S02]  /*0190*/  LOP3.LUT R15, RZ, R5, RZ, 0x33, !PT ;  /* 0x00000005ff0f7212 */ /* 0x000fe400078e33ff */
[----:B------:R-:W-:Y:S02]  /*01a0*/  IADD3 R19, RZ, -R9, RZ ;  /* 0x80000009ff137210 */ /* 0x000fe40007ffe0ff */
[----:B------:R-:W2:Y:S03]  /*01b0*/  S2R R9, SR_TID.X ;  /* 0x0000000000097919 */ /* 0x000ea60000002100 */
[----:B-1----:R-:W1:Y:S01]  /*01c0*/  MUFU.RCP R6, R6 ;  /* 0x0000000600067308 */ /* 0x002e620000001000 */
[----:B--2---:R-:W-:-:S02]  /*01d0*/  SHF.R.U32.HI R93, RZ, 0x3, R9 ;  /* 0x00000003ff5d7819 */ /* 0x004fc40000011609 */
[----:B------:R-:W-:Y:S02]  /*01e0*/  SHF.L.U32 R23, R9, 0x2, RZ ;  /* 0x0000000209177819 */ /* 0x000fe400000006ff */
[----:B-1----:R-:W-:-:S03]  /*01f0*/  IADD3 R2, R6, 0xffffffe, RZ ;  /* 0x0ffffffe06027810 */ /* 0x002fc60007ffe0ff */
[----:B------:R-:W1:Y:S01]  /*0200*/  I2F.RP R6, R11 ;  /* 0x0000000b00067306 */ /* 0x000e620000209400 */
[----:B------:R-:W-:Y:S02]  /*0210*/  SGXT.U32 R93, R93, 0x4 ;  /* 0x000000045d5d781a */ /* 0x000fe40000000000 */
[----:B------:R-:W-:-:S05]  /*0220*/  LOP3.LUT R28, R23, 0x7c, RZ, 0xc0, !PT ;  /* 0x0000007c171c7812 */ /* 0x000fca00078ec0ff */
[----:B------:R2:W3:Y:S08]  /*0230*/  F2I.FTZ.U32.TRUNC.NTZ R3, R2 ;  /* 0x0000000200037305 */ /* 0x0004f0000021f000 */
[----:B-1----:R-:W1:Y:S01]  /*0240*/  MUFU.RCP R6, R6 ;  /* 0x0000000600067308 */ /* 0x002e620000001000 */
[----:B--2---:R-:W-:Y:S02]  /*0250*/  MOV R2, RZ ;  /* 0x000000ff00027202 */ /* 0x004fe40000000f00 */
[----:B---3--:R-:W-:-:S05]  /*0260*/  IADD3 R8, RZ, -R3, RZ ;  /* 0x80000003ff087210 */ /* 0x008fca0007ffe0ff */
[----:B------:R-:W-:Y:S01]  /*0270*/  IMAD R7, R8, R17, RZ ;  /* 0x0000001108077224 */ /* 0x000fe200078e02ff */
[----:B------:R-:W-:Y:S02]  /*0280*/  IABS R8, R13 ;  /* 0x0000000d00087213 */ /* 0x000fe40000000000 */
[----:B------:R-:W-:Y:S01]  /*0290*/  SHF.R.U32.HI R13, RZ, 0x5, R9 ;  /* 0x00000005ff0d7819 */ /* 0x000fe20000011609 */
[----:B------:R-:W-:Y:S01]  /*02a0*/  IMAD.HI.U32 R7, R3, R7, R2 ;  /* 0x0000000703077227 */ /* 0x000fe200078e0002 */
[----:B------:R-:W-:Y:S02]  /*02b0*/  MOV R3, R8 ;  /* 0x0000000800037202 */ /* 0x000fe40000000f00 */
[----:B------:R-:W-:Y:S02]  /*02c0*/  IABS R8, R4 ;  /* 0x0000000400087213 */ /* 0x000fe40000000000 */
[----:B------:R-:W-:Y:S01]  /*02d0*/  SGXT.U32 R13, R13, 0x2 ;  /* 0x000000020d0d781a */ /* 0x000fe20000000000 */
[----:B------:R-:W-:Y:S01]  /*02e0*/  IMAD.HI.U32 R2, R7, R3, RZ ;  /* 0x0000000307027227 */ /* 0x000fe200078e00ff */
[----:B------:R-:W-:-:S03]  /*02f0*/  LOP3.LUT R4, R4, R5, RZ, 0x3c, !PT ;  /* 0x0000000504047212 */ /* 0x000fc600078e3cff */
[-C--:B------:R-:W-:Y:S01]  /*0300*/  IMAD R2, R2, R19.reuse, R3 ;  /* 0x0000001302027224 */ /* 0x080fe200078e0203 */
[----:B-1----:R-:W-:Y:S01]  /*0310*/  IADD3 R3, R6, 0xffffffe, RZ ;  /* 0x0ffffffe06037810 */ /* 0x002fe20007ffe0ff */
[----:B------:R-:W-:Y:S01]  /*0320*/  IMAD.HI.U32 R6, R7, R8, RZ ;  /* 0x0000000807067227 */ /* 0x000fe200078e00ff */
[----:B------:R-:W-:Y:S02]  /*0330*/  ISETP.GE.AND P3, PT, R4, RZ, PT ;  /* 0x000000ff0400720c */ /* 0x000fe40003f66270 */
[C---:B------:R-:W-:Y:S01]  /*0340*/  ISETP.GT.U32.AND P0, PT, R17.reuse, R2, PT ;  /* 0x000000021100720c */ /* 0x040fe20003f04070 */
[----:B------:R-:W-:Y:S01]  /*0350*/  IMAD R8, R6, R19, R8 ;  /* 0x0000001306087224 */ /* 0x000fe200078e0208 */
[----:B------:R-:W1:Y:S04]  /*0360*/  F2I.FTZ.U32.TRUNC.NTZ R3, R3 ;  /* 0x0000000300037305 */ /* 0x000e68000021f000 */
[----:B------:R-:W-:-:S07]  /*0370*/  ISETP.GT.U32.AND P2, PT, R17, R8, PT ;  /* 0x000000081100720c */ /* 0x000fce0003f44070 */
[----:B------:R-:W-:-:S04]  /*0380*/  @!P0 IADD3 R2, R2, -R17, RZ ;  /* 0x8000001102028210 */ /* 0x000fc80007ffe0ff */
[----:B------:R-:W-:Y:S02]  /*0390*/  ISETP.GT.U32.AND P0, PT, R17, R2, PT ;  /* 0x000000021100720c */ /* 0x000fe40003f04070 */
[----:B------:R-:W-:Y:S02]  /*03a0*/  @!P2 IADD3 R8, R8, -R17, RZ ;  /* 0x800000110808a210 */ /* 0x000fe40007ffe0ff */
[----:B------:R-:W-:-:S09]  /*03b0*/  @!P2 IADD3 R6, R6, 0x1, RZ ;  /* 0x000000010606a810 */ /* 0x000fd20007ffe0ff */
[-C--:B------:R-:W-:Y:S02]  /*03c0*/  @!P0 IADD3 R2, R2, -R17.reuse, RZ ;  /* 0x8000001102028210 */ /* 0x080fe40007ffe0ff */
[----:B------:R-:W-:Y:S02]  /*03d0*/  ISETP.NE.AND P0, PT, R5, RZ, PT ;  /* 0x000000ff0500720c */ /* 0x000fe40003f05270 */
[----:B------:R-:W-:Y:S02]  /*03e0*/  @!P1 IADD3 R2, -R2, RZ, RZ ;  /* 0x000000ff02029210 */ /* 0x000fe40007ffe1ff */
[----:B------:R-:W-:Y:S02]  /*03f0*/  ISETP.GE.U32.AND P1, PT, R8, R17, PT ;  /* 0x000000110800720c */ /* 0x000fe40003f26070 */
[----:B------:R-:W-:Y:S02]  /*0400*/  SEL R7, R15, R2, !P0 ;  /* 0x000000020f077207 */ /* 0x000fe40004000000 */
[----:B-1----:R-:W-:-:S02]  /*0410*/  IADD3 R2, RZ, -R3, RZ ;  /* 0x80000003ff027210 */ /* 0x002fc40007ffe0ff */
[----:B------:R-:W-:-:S03]  /*0420*/  IADD3 R0, R0, R7, RZ ;  /* 0x0000000700007210 */ /* 0x000fc60007ffe0ff */
[----:B------:R-:W-:Y:S01]  /*0430*/  IMAD R7, R2, R11, RZ ;  /* 0x0000000b02077224 */ /* 0x000fe200078e02ff */
[----:B------:R-:W-:Y:S02]  /*0440*/  SHF.L.U32 R0, R0, 0x5, RZ ;  /* 0x0000000500007819 */ /* 0x000fe400000006ff */
[----:B------:R-:W-:Y:S02]  /*0450*/  MOV R2, RZ ;  /* 0x000000ff00027202 */ /* 0x000fe40000000f00 */
[C---:B------:R-:W-:Y:S02]  /*0460*/  LOP3.LUT R14, R0.reuse, R13, RZ, 0xfc, !PT ;  /* 0x0000000d000e7212 */ /* 0x040fe400078efcff */
[----:B------:R-:W-:Y:S01]  /*0470*/  LOP3.LUT R16, R0, 0x4, R13, 0xfe, !PT ;  /* 0x0000000400107812 */ /* 0x000fe200078efe0d */
[----:B------:R-:W-:Y:S01]  /*0480*/  IMAD.HI.U32 R2, R3, R7, R2 ;  /* 0x0000000703027227 */ /* 0x000fe200078e0002 */
[----:B------:R-:W-:Y:S02]  /*0490*/  IABS R3, R10 ;  /* 0x0000000a00037213 */ /* 0x000fe40000000000 */
[----:B------:R-:W-:-:S02]  /*04a0*/  IABS R5, R14 ;  /* 0x0000000e00057213 */ /* 0x000fc40000000000 */
[----:B------:R-:W-:Y:S02]  /*04b0*/  IADD3 R26, RZ, -R3, RZ ;  /* 0x80000003ff1a7210 */ /* 0x000fe40007ffe0ff */
[----:B------:R-:W-:Y:S01]  /*04c0*/  IABS R7, R16 ;  /* 0x0000001000077213 */ /* 0x000fe20000000000 */
[----:B------:R-:W-:Y:S01]  /*04d0*/  IMAD.HI.U32 R3, R2, R5, RZ ;  /* 0x0000000502037227 */ /* 0x000fe200078e00ff */
[----:B------:R-:W-:Y:S02]  /*04e0*/  @P1 IADD3 R6, R6, 0x1, RZ ;  /* 0x0000000106061810 */ /* 0x000fe40007ffe0ff */
[----:B------:R-:W-:Y:S01]  /*04f0*/  LOP3.LUT R18, R0, 0x8, R13, 0xfe, !PT ;  /* 0x0000000800127812 */ /* 0x000fe200078efe0d */
[----:B------:R-:W-:Y:S01]  /*0500*/  IMAD R4, R3, R26, R5 ;  /* 0x0000001a03047224 */ /* 0x000fe200078e0205 */
[----:B------:R-:W-:Y:S01]  /*0510*/  @!P3 IADD3 R6, -R6, RZ, RZ ;  /* 0x000000ff0606b210 */ /* 0x000fe20007ffe1ff */
[----:B------:R-:W-:Y:S01]  /*0520*/  IMAD.HI.U32 R3, R2, R7, RZ ;  /* 0x0000000702037227 */ /* 0x000fe200078e00ff */
[----:B------:R-:W-:-:S02]  /*0530*/  LOP3.LUT R19, R0, 0xc, R13, 0xfe, !PT ;  /* 0x0000000c00137812 */ /* 0x000fc400078efe0d */
[----:B------:R-:W-:Y:S01]  /*0540*/  ISETP.GT.U32.AND P4, PT, R11, R4, PT ;  /* 0x000000040b00720c */ /* 0x000fe20003f84070 */
[----:B------:R-:W-:Y:S01]  /*0550*/  IMAD R8, R3, R26, R7 ;  /* 0x0000001a03087224 */ /* 0x000fe200078e0207 */
[----:B------:R-:W-:Y:S02]  /*0560*/  IABS R5, R18 ;  /* 0x0000001200057213 */ /* 0x000fe40000000000 */
[----:B------:R-:W-:Y:S02]  /*0570*/  LOP3.LUT R21, R0, 0x10, R13, 0xfe, !PT ;  /* 0x0000001000157812 */ /* 0x000fe400078efe0d */
[----:B------:R-:W-:Y:S01]  /*0580*/  IABS R7, R19 ;  /* 0x0000001300077213 */ /* 0x000fe20000000000 */
[----:B------:R-:W-:Y:S01]  /*0590*/  IMAD.HI.U32 R12, R2, R5, RZ ;  /* 0x00000005020c7227 */ /* 0x000fe200078e00ff */
[----:B------:R-:W-:Y:S02]  /*05a0*/  IABS R17, R21 ;  /* 0x0000001500117213 */ /* 0x000fe40000000000 */
[----:B------:R-:W-:Y:S01]  /*05b0*/  ISETP.GE.AND P6, PT, R14, RZ, PT ;  /* 0x000000ff0e00720c */ /* 0x000fe20003fc6270 */
[----:B------:R-:W-:Y:S01]  /*05c0*/  IMAD.HI.U32 R3, R2, R7, RZ ;  /* 0x0000000702037227 */ /* 0x000fe200078e00ff */
[----:B------:R-:W-:-:S02]  /*05d0*/  SEL R6, R15, R6, !P0 ;  /* 0x000000060f067207 */ /* 0x000fc40004000000 */
[----:B------:R-:W-:Y:S01]  /*05e0*/  @!P4 IADD3 R4, R4, -R11, RZ ;  /* 0x8000000b0404c210 */ /* 0x000fe20007ffe0ff */
[----:B------:R-:W-:Y:S01]  /*05f0*/  IMAD R12, R12, R26, R5 ;  /* 0x0000001a0c0c7224 */ /* 0x000fe200078e0205 */
[----:B------:R-:W-:Y:S01]  /*0600*/  ISETP.GE.AND P0, PT, R18, RZ, PT ;  /* 0x000000ff1200720c */ /* 0x000fe20003f06270 */
[----:B------:R-:W-:Y:S01]  /*0610*/  IMAD.HI.U32 R5, R2, R17, RZ ;  /* 0x0000001102057227 */ /* 0x000fe200078e00ff */
[----:B------:R-:W-:Y:S02]  /*0620*/  ISETP.GT.U32.AND P3, PT, R11, R4, PT ;  /* 0x000000040b00720c */ /* 0x000fe40003f64070 */
[----:B------:R-:W-:Y:S01]  /*0630*/  LOP3.LUT R15, R0, 0x14, R13, 0xfe, !PT ;  /* 0x00000014000f7812 */ /* 0x000fe200078efe0d */
[----:B------:R-:W-:Y:S01]  /*0640*/  IMAD R18, R3, R26, R7 ;  /* 0x0000001a03127224 */ /* 0x000fe200078e0207 */
[----:B------:R-:W-:Y:S01]  /*0650*/  ISETP.GT.U32.AND P1, PT, R11, R8, PT ;  /* 0x000000080b00720c */ /* 0x000fe20003f24070 */
[----:B------:R-:W-:Y:S01]  /*0660*/  IMAD R20, R5, R26, R17 ;  /* 0x0000001a05147224 */ /* 0x000fe200078e0211 */
[----:B------:R-:W-:-:S02]  /*0670*/  IABS R5, R15 ;  /* 0x0000000f00057213 */ /* 0x000fc40000000000 */
[C---:B------:R-:W-:Y:S02]  /*0680*/  ISETP.GT.U32.AND P4, PT, R11.reuse, R18, PT ;  /* 0x000000120b00720c */ /* 0x040fe40003f84070 */
[----:B------:R-:W-:Y:S01]  /*0690*/  LOP3.LUT R17, R0, 0x18, R13, 0xfe, !PT ;  /* 0x0000001800117812 */ /* 0x000fe200078efe0d */
[----:B------:R-:W-:Y:S01]  /*06a0*/  IMAD.HI.U32 R3, R2, R5, RZ ;  /* 0x0000000502037227 */ /* 0x000fe200078e00ff */
[----:B------:R-:W-:Y:S02]  /*06b0*/  ISETP.GT.U32.AND P2, PT, R11, R12, PT ;  /* 0x0000000c0b00720c */ /* 0x000fe40003f44070 */
[----:B------:R-:W-:Y:S01]  /*06c0*/  @!P3 IADD3 R4, R4, -R11, RZ ;  /* 0x8000000b0404b210 */ /* 0x000fe20007ffe0ff */
[----:B------:R-:W-:Y:S01]  /*06d0*/  IMAD R22, R3, R26, R5 ;  /* 0x0000001a03167224 */ /* 0x000fe200078e0205 */
[----:B------:R-:W-:Y:S02]  /*06e0*/  IABS R7, R17 ;  /* 0x0000001100077213 */ /* 0x000fe40000000000 */
[----:B------:R-:W-:-:S02]  /*06f0*/  MOV R14, R4 ;  /* 0x00000004000e7202 */ /* 0x000fc40000000f00 */
[----:B------:R-:W-:Y:S01]  /*0700*/  @!P1 IADD3 R8, R8, -R11, RZ ;  /* 0x8000000b08089210 */ /* 0x000fe20007ffe0ff */
[----:B------:R-:W-:Y:S01]  /*0710*/  IMAD.HI.U32 R3, R2, R7, RZ ;  /* 0x0000000702037227 */ /* 0x000fe200078e00ff */
[----:B------:R-:W-:Y:S02]  /*0720*/  @!P6 IADD3 R14, -R14, RZ, RZ ;  /* 0x000000ff0e0ee210 */ /* 0x000fe40007ffe1ff */
[----:B------:R-:W-:Y:S01]  /*0730*/  ISETP.GT.U32.AND P6, PT, R11, R20, PT ;  /* 0x000000140b00720c */ /* 0x000fe20003fc4070 */
[----:B------:R-:W-:Y:S01]  /*0740*/  IMAD R24, R3, R26, R7 ;  /* 0x0000001a03187224 */ /* 0x000fe200078e0207 */
[-C--:B------:R-:W-:Y:S02]  /*0750*/  @!P4 IADD3 R18, R18, -R11.reuse, RZ ;  /* 0x8000000b1212c210 */ /* 0x080fe40007ffe0ff */
[----:B------:R-:W-:Y:S02]  /*0760*/  @!P2 IADD3 R12, R12, -R11, RZ ;  /* 0x8000000b0c0ca210 */ /* 0x000fe40007ffe0ff */
[----:B------:R-:W-:-:S02]  /*0770*/  ISETP.GT.U32.AND P2, PT, R11, R8, PT ;  /* 0x000000080b00720c */ /* 0x000fc40003f44070 */
[C---:B------:R-:W-:Y:S02]  /*0780*/  ISETP.GT.U32.AND P1, PT, R11.reuse, R12, PT ;  /* 0x0000000c0b00720c */ /* 0x040fe40003f24070 */
[C---:B------:R-:W-:Y:S02]  /*0790*/  ISETP.GT.U32.AND P4, PT, R11.reuse, R22, PT ;  /* 0x000000160b00720c */ /* 0x040fe40003f84070 */
[----:B------:R-:W-:Y:S02]  /*07a0*/  LOP3.LUT R93, R0, R93, RZ, 0xfc, !PT ;  /* 0x0000005d005d7212 */ /* 0x000fe400078efcff */
[----:B------:R-:W-:Y:S02]  /*07b0*/  @!P6 IADD3 R20, R20, -R11, RZ ;  /* 0x8000000b1414e210 */ /* 0x000fe40007ffe0ff */
[----:B------:R-:W-:Y:S02]  /*07c0*/  ISETP.GT.U32.AND P6, PT, R11, R18, PT ;  /* 0x000000120b00720c */ /* 0x000fe40003fc4070 */
[----:B------:R-:W-:-:S02]  /*07d0*/  ISETP.GE.AND P5, PT, R16, RZ, PT ;  /* 0x000000ff1000720c */ /* 0x000fc40003fa6270 */
[----:B------:R-:W-:Y:S02]  /*07e0*/  LOP3.LUT R0, R0, 0x1c, R13, 0xfe, !PT ;  /* 0x0000001c00007812 */ /* 0x000fe400078efe0d */
[-C--:B------:R-:W-:Y:S02]  /*07f0*/  @!P2 IADD3 R8, R8, -R11.reuse, RZ ;  /* 0x8000000b0808a210 */ /* 0x080fe40007ffe0ff */
[----:B------:R-:W-:Y:S02]  /*0800*/  IABS R5, R0 ;  /* 0x0000000000057213 */ /* 0x000fe40000000000 */
[----:B------:R-:W-:Y:S02]  /*0810*/  @!P1 IADD3 R12, R12, -R11, RZ ;  /* 0x8000000b0c0c9210 */ /* 0x000fe40007ffe0ff */
[----:B------:R-:W-:Y:S01]  /*0820*/  ISETP.GE.AND P1, PT, R15, RZ, PT ;  /* 0x000000ff0f00720c */ /* 0x000fe20003f26270 */
[----:B------:R-:W-:Y:S01]  /*0830*/  IMAD.HI.U32 R2, R2, R5, RZ ;  /* 0x0000000502027227 */ /* 0x000fe200078e00ff */
[----:B------:R-:W-:-:S02]  /*0840*/  @!P6 IADD3 R18, R18, -R11, RZ ;  /* 0x8000000b1212e210 */ /* 0x000fc40007ffe0ff */
[----:B------:R-:W-:Y:S01]  /*0850*/  ISETP.GT.U32.AND P6, PT, R11, R24, PT ;  /* 0x000000180b00720c */ /* 0x000fe20003fc4070 */
[----:B------:R-:W-:Y:S01]  /*0860*/  IMAD R26, R2, R26, R5 ;  /* 0x0000001a021a7224 */ /* 0x000fe200078e0205 */
[----:B------:R-:W-:Y:S02]  /*0870*/  MOV R16, R8 ;  /* 0x0000000800107202 */ /* 0x000fe40000000f00 */
[----:B------:R-:W-:Y:S02]  /*0880*/  SHF.L.U32 R92, R6, 0x5, RZ ;  /* 0x00000005065c7819 */ /* 0x000fe400000006ff */
[----:B------:R-:W-:Y:S02]  /*0890*/  SHF.R.S32.HI R15, RZ, 0x1a, R6 ;  /* 0x0000001aff0f7819 */ /* 0x000fe40000011406 */
[----:B------:R-:W-:Y:S02]  /*08a0*/  @!P4 IADD3 R22, R22, -R11, RZ ;  /* 0x8000000b1616c210 */ /* 0x000fe40007ffe0ff */
[----:B------:R-:W-:-:S02]  /*08b0*/  ISETP.GE.AND P3, PT, R19, RZ, PT ;  /* 0x000000ff1300720c */ /* 0x000fc40003f66270 */
[----:B------:R-:W-:Y:S02]  /*08c0*/  @!P5 IADD3 R16, -R16, RZ, RZ ;  /* 0x000000ff1010d210 */ /* 0x000fe40007ffe1ff */
[----:B------:R-:W-:Y:S02]  /*08d0*/  @!P6 IADD3 R24, R24, -R11, RZ ;  /* 0x8000000b1818e210 */ /* 0x000fe40007ffe0ff */
[----:B------:R-:W-:Y:S02]  /*08e0*/  SGXT R15, R15, 0x1 ;  /* 0x000000010f0f781a */ /* 0x000fe40000000200 */
[C---:B------:R-:W-:Y:S02]  /*08f0*/  ISETP.GT.U32.AND P6, PT, R11.reuse, R24, PT ;  /* 0x000000180b00720c */ /* 0x040fe40003fc4070 */
[----:B------:R-:W-:Y:S02]  /*0900*/  LOP3.LUT R19, R92, 0x4, R13, 0xfe, !PT ;  /* 0x000000045c137812 */ /* 0x000fe400078efe0d */
[----:B------:R-:W-:-:S02]  /*0910*/  ISETP.GT.U32.AND P5, PT, R11, R20, PT ;  /* 0x000000140b00720c */ /* 0x000fc40003fa4070 */
[----:B------:R-:W-:Y:S02]  /*0920*/  ISETP.GT.U32.AND P4, PT, R11, R22, PT ;  /* 0x000000160b00720c */ /* 0x000fe40003f84070 */
[----:B------:R-:W-:Y:S02]  /*0930*/  LOP3.LUT R6, R92, R13, RZ, 0xfc, !PT ;  /* 0x0000000d5c067212 */ /* 0x000fe400078efcff */
[C---:B------:R-:W-:Y:S02]  /*0940*/  LEA.HI R4, R15.reuse, R19, RZ, 0x7 ;  /* 0x000000130f047211 */ /* 0x040fe400078f38ff */
[----:B------:R-:W-:Y:S02]  /*0950*/  LEA.HI R3, R15, R6, RZ, 0x7 ;  /* 0x000000060f037211 */ /* 0x000fe400078f38ff */
[----:B------:R-:W-:Y:S02]  /*0960*/  @!P6 IADD3 R24, R24, -R11, RZ ;  /* 0x8000000b1818e210 */ /* 0x000fe40007ffe0ff */
[----:B------:R-:W-:-:S02]  /*0970*/  ISETP.GT.U32.AND P6, PT, R11, R26, PT ;  /* 0x0000001a0b00720c */ /* 0x000fc40003fc4070 */
[----:B------:R-:W-:Y:S02]  /*0980*/  LOP3.LUT R4, R4, 0xffffff80, RZ, 0xc0, !PT ;  /* 0xffffff8004047812 */ /* 0x000fe400078ec0ff */
[----:B------:R-:W-:Y:S02]  /*0990*/  ISETP.GE.AND P2, PT, R21, RZ, PT ;  /* 0x000000ff1500720c */ /* 0x000fe40003f46270 */
[----:B------:R-:W-:Y:S02]  /*09a0*/  LOP3.LUT R3, R3, 0xffffff80, RZ, 0xc0, !PT ;  /* 0xffffff8003037812 */ /* 0x000fe400078ec0ff */
[----:B------:R-:W-:Y:S02]  /*09b0*/  IADD3 R19, R19, -R4, RZ ;  /* 0x8000000413137210 */ /* 0x000fe40007ffe0ff */
[C-C-:B------:R-:W-:Y:S02]  /*09c0*/  LOP3.LUT R21, R92.reuse, 0x8, R13.reuse, 0xfe, !PT ;  /* 0x000000085c157812 */ /* 0x140fe400078efe0d */
[----:B------:R-:W-:Y:S01]  /*09d0*/  LOP3.LUT R4, R92, 0xc, R13, 0xfe, !PT ;  /* 0x0000000c5c047812 */ /* 0x000fe200078efe0d */
[----:B------:R-:W-:Y:S01]  /*09e0*/  IMAD R19, R19, 0xb0, R28 ;  /* 0x000000b013137824 */ /* 0x000fe200078e021c */
[----:B------:R-:W-:-:S02]  /*09f0*/  @!P5 IADD3 R20, R20, -R11, RZ ;  /* 0x8000000b1414d210 */ /* 0x000fc40007ffe0ff */
[----:B------:R-:W-:Y:S02]  /*0a00*/  ISETP.GE.AND P5, PT, R17, RZ, PT ;  /* 0x000000ff1100720c */ /* 0x000fe40003fa6270 */
[----:B------:R-:W-:Y:S02]  /*0a10*/  @!P4 IADD3 R22, R22, -R11, RZ ;  /* 0x8000000b1616c210 */ /* 0x000fe40007ffe0ff */
[----:B------:R-:W-:Y:S02]  /*0a20*/  IADD3 R17, R6, -R3, RZ ;  /* 0x8000000306117210 */ /* 0x000fe40007ffe0ff */
[----:B------:R-:W-:Y:S02]  /*0a30*/  ISETP.GE.AND P4, PT, R0, RZ, PT ;  /* 0x000000ff0000720c */ /* 0x000fe40003f86270 */
[----:B------:R-:W-:Y:S01]  /*0a40*/  LEA.HI R0, R15, R21, RZ, 0x7 ;  /* 0x000000150f007211 */ /* 0x000fe200078f38ff */
[----:B------:R-:W-:Y:S01]  /*0a50*/  IMAD R17, R17, 0xb0, R28 ;  /* 0x000000b011117824 */ /* 0x000fe200078e021c */
[----:B------:R-:W-:-:S02]  /*0a60*/  LEA.HI R3, R15, R4, RZ, 0x7 ;  /* 0x000000040f037211 */ /* 0x000fc400078f38ff */
[----:B------:R-:W-:Y:S02]  /*0a70*/  @!P6 IADD3 R26, R26, -R11, RZ ;  /* 0x8000000b1a1ae210 */ /* 0x000fe40007ffe0ff */
[----:B------:R-:W-:Y:S02]  /*0a80*/  LOP3.LUT R0, R0, 0xffffff80, RZ, 0xc0, !PT ;  /* 0xffffff8000007812 */ /* 0x000fe400078ec0ff */
[----:B------:R-:W-:Y:S02]  /*0a90*/  LOP3.LUT R3, R3, 0xffffff80, RZ, 0xc0, !PT ;  /* 0xffffff8003037812 */ /* 0x000fe400078ec0ff */
[----:B------:R-:W-:Y:S02]  /*0aa0*/  ISETP.GT.U32.AND P6, PT, R11, R26, PT ;  /* 0x0000001a0b00720c */ /* 0x000fe40003fc4070 */
[----:B------:R-:W-:Y:S02]  /*0ab0*/  IADD3 R21, R21, -R0, RZ ;  /* 0x8000000015157210 */ /* 0x000fe40007ffe0ff */
[----:B------:R-:W-:-:S02]  /*0ac0*/  IADD3 R23, R4, -R3, RZ ;  /* 0x8000000304177210 */ /* 0x000fc40007ffe0ff */
[----:B------:R-:W-:Y:S01]  /*0ad0*/  SHF.L.U32 R8, R28, 0x2, RZ ;  /* 0x000000021c087819 */ /* 0x000fe200000006ff */
[--C-:B------:R-:W-:Y:S01]  /*0ae0*/  IMAD R21, R21, 0xb0, R28.reuse ;  /* 0x000000b015157824 */ /* 0x100fe200078e021c */
[----:B------:R-:W-:Y:S01]  /*0af0*/  LOP3.LUT R0, R13, 0x4, RZ, 0xfc, !PT ;  /* 0x000000040d007812 */ /* 0x000fe200078efcff */
[----:B------:R-:W-:Y:S01]  /*0b00*/  IMAD R23, R23, 0xb0, R28 ;  /* 0x000000b017177824 */ /* 0x000fe200078e021c */
[C---:B------:R-:W-:Y:S02]  /*0b10*/  LOP3.LUT R2, R13.reuse, 0x8, RZ, 0xfc, !PT ;  /* 0x000000080d027812 */ /* 0x040fe400078efcff */
[C---:B------:R-:W-:Y:S02]  /*0b20*/  LOP3.LUT R3, R13.reuse, 0xc, RZ, 0xfc, !PT ;  /* 0x0000000c0d037812 */ /* 0x040fe400078efcff */
[C---:B------:R-:W-:Y:S02]  /*0b30*/  LOP3.LUT R4, R13.reuse, 0x10, RZ, 0xfc, !PT ;  /* 0x000000100d047812 */ /* 0x040fe400078efcff */
[----:B------:R-:W-:-:S02]  /*0b40*/  LOP3.LUT R5, R13, 0x14, RZ, 0xfc, !PT ;  /* 0x000000140d057812 */ /* 0x000fc400078efcff */
[C---:B------:R-:W-:Y:S02]  /*0b50*/  LOP3.LUT R6, R13.reuse, 0x18, RZ, 0xfc, !PT ;  /* 0x000000180d067812 */ /* 0x040fe400078efcff */
[----:B------:R-:W-:Y:S02]  /*0b60*/  LOP3.LUT R7, R13, 0x1c, RZ, 0xfc, !PT ;  /* 0x0000001c0d077812 */ /* 0x000fe400078efcff */
[C-C-:B------:R-:W-:Y:S02]  /*0b70*/  LOP3.LUT R30, R92.reuse, 0x10, R13.reuse, 0xfe, !PT ;  /* 0x000000105c1e7812 */ /* 0x140fe400078efe0d */
[C-C-:B------:R-:W-:Y:S02]  /*0b80*/  LOP3.LUT R32, R92.reuse, 0x14, R13.reuse, 0xfe, !PT ;  /* 0x000000145c207812 */ /* 0x140fe400078efe0d */
[C-C-:B------:R-:W-:Y:S02]  /*0b90*/  LOP3.LUT R34, R92.reuse, 0x18, R13.reuse, 0xfe, !PT ;  /* 0x000000185c227812 */ /* 0x140fe400078efe0d */
[----:B------:R-:W-:-:S02]  /*0ba0*/  LOP3.LUT R36, R92, 0x1c, R13, 0xfe, !PT ;  /* 0x0000001c5c247812 */ /* 0x000fc400078efe0d */
[-C--:B------:R-:W-:Y:S02]  /*0bb0*/  LEA R0, R0, R8.reuse, 0x9 ;  /* 0x0000000800007211 */ /* 0x080fe400078e48ff */
[-C--:B------:R-:W-:Y:S02]  /*0bc0*/  LEA R2, R2, R8.reuse, 0x9 ;  /* 0x0000000802027211 */ /* 0x080fe400078e48ff */
[-C--:B------:R-:W-:Y:S02]  /*0bd0*/  LEA R3, R3, R8.reuse, 0x9 ;  /* 0x0000000803037211 */ /* 0x080fe400078e48ff */
[-C--:B------:R-:W-:Y:S02]  /*0be0*/  LEA R4, R4, R8.reuse, 0x9 ;  /* 0x0000000804047211 */ /* 0x080fe400078e48ff */
[-C--:B------:R-:W-:Y:S02]  /*0bf0*/  LEA R5, R5, R8.reuse, 0x9 ;  /* 0x0000000805057211 */ /* 0x080fe400078e48ff */
[----:B------:R-:W-:-:S02]  /*0c00*/  LEA R6, R6, R8, 0x9 ;  /* 0x0000000806067211 */ /* 0x000fc400078e48ff */
[-C--:B------:R-:W-:Y:S02]  /*0c10*/  LEA R7, R7, R8.reuse, 0x9 ;  /* 0x0000000807077211 */ /* 0x080fe400078e48ff */
[----:B------:R-:W-:Y:S02]  /*0c20*/  LEA R8, R13, R8, 0x9 ;  /* 0x000000080d087211 */ /* 0x000fe400078e48ff */
[C---:B------:R-:W-:Y:S02]  /*0c30*/  LEA.HI R13, R15.reuse, R30, RZ, 0x7 ;  /* 0x0000001e0f0d7211 */ /* 0x040fe400078f38ff */
[C---:B------:R-:W-:Y:S02]  /*0c40*/  LEA.HI R25, R15.reuse, R32, RZ, 0x7 ;  /* 0x000000200f197211 */ /* 0x040fe400078f38ff */
[C---:B------:R-:W-:Y:S02]  /*0c50*/  LEA.HI R27, R15.reuse, R34, RZ, 0x7 ;  /* 0x000000220f1b7211 */ /* 0x040fe400078f38ff */
[----:B------:R-:W-:-:S02]  /*0c60*/  LEA.HI R15, R15, R36, RZ, 0x7 ;  /* 0x000000240f0f7211 */ /* 0x000fc400078f38ff */
[----:B------:R-:W-:Y:S02]  /*0c70*/  @!P6 IADD3 R26, R26, -R11, RZ ;  /* 0x8000000b1a1ae210 */ /* 0x000fe40007ffe0ff */
[----:B------:R-:W-:Y:S02]  /*0c80*/  LOP3.LUT R13, R13, 0xffffff80, RZ, 0xc0, !PT ;  /* 0xffffff800d0d7812 */ /* 0x000fe400078ec0ff */
[----:B------:R-:W-:Y:S02]  /*0c90*/  ISETP.NE.AND P6, PT, R10, RZ, PT ;  /* 0x000000ff0a00720c */ /* 0x000fe40003fc5270 */
[----:B------:R-:W-:Y:S02]  /*0ca0*/  LOP3.LUT R11, RZ, R10, RZ, 0x33, !PT ;  /* 0x0000000aff0b7212 */ /* 0x000fe400078e33ff */
[----:B------:R-:W-:Y:S02]  /*0cb0*/  LOP3.LUT R15, R15, 0xffffff80, RZ, 0xc0, !PT ;  /* 0xffffff800f0f7812 */ /* 0x000fe400078ec0ff */
[----:B------:R-:W-:-:S02]  /*0cc0*/  @!P0 IADD3 R12, -R12, RZ, RZ ;  /* 0x000000ff0c0c8210 */ /* 0x000fc40007ffe1ff */
[----:B------:R-:W-:Y:S02]  /*0cd0*/  @!P3 IADD3 R18, -R18, RZ, RZ ;  /* 0x000000ff1212b210 */ /* 0x000fe40007ffe1ff */
[----:B------:R-:W-:Y:S02]  /*0ce0*/  @!P2 IADD3 R20, -R20, RZ, RZ ;  /* 0x000000ff1414a210 */ /* 0x000fe40007ffe1ff */
[----:B------:R-:W-:Y:S02]  /*0cf0*/  @!P1 IADD3 R22, -R22, RZ, RZ ;  /* 0x000000ff16169210 */ /* 0x000fe40007ffe1ff */
[----:B------:R-:W-:Y:S02]  /*0d00*/  @!P5 IADD3 R24, -R24, RZ, RZ ;  /* 0x000000ff1818d210 */ /* 0x000fe40007ffe1ff */
[----:B------:R-:W-:Y:S02]  /*0d10*/  @!P4 IADD3 R26, -R26, RZ, RZ ;  /* 0x000000ff1a1ac210 */ /* 0x000fe40007ffe1ff */
[----:B------:R-:W-:-:S02]  /*0d20*/  IADD3 R13, R30, -R13, RZ ;  /* 0x8000000d1e0d7210 */ /* 0x000fc40007ffe0ff */
[----:B------:R-:W-:Y:S02]  /*0d30*/  SEL R29, R11, R14, !P6 ;  /* 0x0000000e0b1d7207 */ /* 0x000fe40007000000 */
[----:B------:R-:W-:Y:S01]  /*0d40*/  LOP3.LUT R25, R25, 0xffffff80, RZ, 0xc0, !PT ;  /* 0xffffff8019197812 */ /* 0x000fe200078ec0ff */
[--C-:B------:R-:W-:Y:S01]  /*0d50*/  IMAD R13, R13, 0xb0, R28.reuse ;  /* 0x000000b00d0d7824 */ /* 0x100fe200078e021c */
[----:B------:R-:W-:Y:S01]  /*0d60*/  IADD3 R15, R36, -R15, RZ ;  /* 0x8000000f240f7210 */ /* 0x000fe20007ffe0ff */
[--C-:B------:R-:W-:Y:S01]  /*0d70*/  IMAD R10, R29, 0xb0, R28.reuse ;  /* 0x000000b01d0a7824 */ /* 0x100fe200078e021c */
[----:B------:R-:W-:Y:S02]  /*0d80*/  SEL R31, R11, R16, !P6 ;  /* 0x000000100b1f7207 */ /* 0x000fe40007000000 */
[----:B------:R-:W-:Y:S01]  /*0d90*/  LOP3.LUT R27, R27, 0xffffff80, RZ, 0xc0, !PT ;  /* 0xffffff801b1b7812 */ /* 0x000fe200078ec0ff */
[--C-:B------:R-:W-:Y:S01]  /*0da0*/  IMAD R15, R15, 0xb0, R28.reuse ;  /* 0x000000b00f0f7824 */ /* 0x100fe200078e021c */
[----:B------:R-:W-:Y:S01]  /*0db0*/  SEL R35, R11, R12, !P6 ;  /* 0x0000000c0b237207 */ /* 0x000fe20007000000 */
[----:B------:R-:W-:Y:S01]  /*0dc0*/  IMAD R12, R31, 0xb0, R28 ;  /* 0x000000b01f0c7824 */ /* 0x000fe200078e021c */
[----:B------:R-:W-:Y:S01]  /*0dd0*/  SEL R37, R11, R18, !P6 ;  /* 0x000000120b257207 */ /* 0x000fe20007000000 */
[----:B------:R-:W-:Y:S01]  /*0de0*/  IMAD.WIDE R30, R23, R33, c[0x0][0x168] ;  /* 0x00005a00171e7625 */ /* 0x000fe200078e0221 */
[----:B------:R-:W-:-:S02]  /*0df0*/  SEL R39, R11, R20, !P6 ;  /* 0x000000140b277207 */ /* 0x000fc40007000000 */
[----:B------:R-:W-:Y:S01]  /*0e00*/  SEL R41, R11, R22, !P6 ;  /* 0x000000160b297207 */ /* 0x000fe20007000000 */
[--C-:B------:R-:W-:Y:S01]  /*0e10*/  IMAD R14, R35, 0xb0, R28.reuse ;  /* 0x000000b0230e7824 */ /* 0x100fe200078e021c */
[----:B------:R-:W-:Y:S01]  /*0e20*/  SEL R43, R11, R24, !P6 ;  /* 0x000000180b2b7207 */ /* 0x000fe20007000000 */
[--C-:B------:R-:W-:Y:S01]  /*0e30*/  IMAD R16, R37, 0xb0, R28.reuse ;  /* 0x000000b025107824 */ /* 0x100fe200078e021c */
[----:B------:R-:W-:Y:S01]  /*0e40*/  SEL R11, R11, R26, !P6 ;  /* 0x0000001a0b0b7207 */ /* 0x000fe20007000000 */
[--C-:B------:R-:W-:Y:S01]  /*0e50*/  IMAD R18, R39, 0xb0, R28.reuse ;  /* 0x000000b027127824 */ /* 0x100fe200078e021c */
[----:B------:R-:W-:Y:S01]  /*0e60*/  IADD3 R25, R32, -R25, RZ ;  /* 0x8000001920197210 */ /* 0x000fe20007ffe0ff */
[--C-:B------:R-:W-:Y:S01]  /*0e70*/  IMAD R20, R41, 0xb0, R28.reuse ;  /* 0x000000b029147824 */ /* 0x100fe200078e021c */
[----:B------:R-:W-:Y:S01]  /*0e80*/  IADD3 R27, R34, -R27, RZ ;  /* 0x8000001b221b7210 */ /* 0x000fe20007ffe0ff */
[----:B------:R-:W-:Y:S02]  /*0e90*/  IMAD R32, R11, 0xb0, R28 ;  /* 0x000000b00b207824 */ /* 0x000fe400078e021c */
[----:B------:R-:W-:-:S04]  /*0ea0*/  IMAD.WIDE R34, R13, R33, c[0x0][0x168] ;  /* 0x00005a000d227625 */ /* 0x000fc800078e0221 */
[----:B------:R-:W-:Y:S01]  /*0eb0*/  IMAD.WIDE R10, R10, R33, c[0x0][0x160] ;  /* 0x000058000a0a7625 */ /* 0x000fe200078e0221 */
[----:B------:R-:W-:-:S03]  /*0ec0*/  IADD3 R85, P1, R34, 0x200, RZ ;  /* 0x0000020022557810 */ /* 0x000fc60007f3e0ff */
[----:B------:R-:W-:Y:S01]  /*0ed0*/  IMAD R36, R25, 0xb0, R28 ;  /* 0x000000b019247824 */ /* 0x000fe200078e021c */
[----:B------:R1:W-:Y:S01]  /*0ee0*/  LDGSTS.E.BYPASS.128 [R8], [R10.64] ;  /* 0x000000000a087fae */ /* 0x0003e2000b901c44 */
[----:B------:R-:W-:Y:S01]  /*0ef0*/  IMAD.WIDE R40, R15, R33, c[0x0][0x168] ;  /* 0x00005a000f287625 */ /* 0x000fe200078e0221 */
[----:B------:R-:W-:-:S03]  /*0f00*/  IADD3.X R84, RZ, R35, RZ, P1, !PT ;  /* 0x00000023ff547210 */ /* 0x000fc60000ffe4ff */
[----:B------:R-:W-:-:S04]  /*0f10*/  IMAD.WIDE R12, R12, R33, c[0x0][0x160] ;  /* 0x000058000c0c7625 */ /* 0x000fc800078e0221 */
[--C-:B------:R-:W-:Y:S01]  /*0f20*/  IMAD R38, R27, 0xb0, R28.reuse ;  /* 0x000000b01b267824 */ /* 0x100fe200078e021c */
[----:B------:R2:W-:Y:S01]  /*0f30*/  LDGSTS.E.BYPASS.128 [R0], [R12.64] ;  /* 0x000000000c007fae */ /* 0x0005e2000b901c44 */
[----:B------:R-:W-:Y:S02]  /*0f40*/  IMAD R22, R43, 0xb0, R28 ;  /* 0x000000b02b167824 */ /* 0x000fe400078e021c */
[----:B------:R-:W-:-:S04]  /*0f50*/  IMAD.WIDE R24, R17, R33, c[0x0][0x168] ;  /* 0x00005a0011187625 */ /* 0x000fc800078e0221 */
[----:B------:R-:W-:Y:S01]  /*0f60*/  IMAD.WIDE R14, R14, R33, c[0x0][0x160] ;  /* 0x000058000e0e7625 */ /* 0x000fe200078e0221 */
[----:B------:R-:W-:-:S03]  /*0f70*/  IADD3 R77, P2, R24, 0x200, RZ ;  /* 0x00000200184d7810 */ /* 0x000fc60007f5e0ff */
[----:B------:R-:W-:Y:S01]  /*0f80*/  IMAD.WIDE R26, R19, R33, c[0x0][0x168] ;  /* 0x00005a00131a7625 */ /* 0x000fe200078e0221 */
[----:B------:R2:W-:Y:S01]  /*0f90*/  LDGSTS.E.BYPASS.128 [R2], [R14.64] ;  /* 0x000000000e027fae */ /* 0x0005e2000b901c44 */
[----:B------:R-:W-:Y:S02]  /*0fa0*/  IADD3.X R76, RZ, R25, RZ, P2, !PT ;  /* 0x00000019ff4c7210 */ /* 0x000fe400017fe4ff */
[----:B------:R-:W-:-:S04]  /*0fb0*/  IMAD.WIDE R16, R16, R33, c[0x0][0x160] ;  /* 0x0000580010107625 */ /* 0x000fc800078e0221 */
[-C--:B------:R-:W-:Y:S01]  /*0fc0*/  IMAD.WIDE R28, R21, R33.reuse, c[0x0][0x168] ;  /* 0x00005a00151c7625 */ /* 0x080fe200078e0221 */
[----:B------:R2:W-:Y:S03]  /*0fd0*/  LDGSTS.E.BYPASS.128 [R3], [R16.64] ;  /* 0x0000000010037fae */ /* 0x0005e6000b901c44 */
[----:B------:R-:W-:-:S04]  /*0fe0*/  IMAD.WIDE R18, R18, R33, c[0x0][0x160] ;  /* 0x0000580012127625 */ /* 0x000fc800078e0221 */
[-C--:B------:R-:W-:Y:S01]  /*0ff0*/  IMAD.WIDE R20, R20, R33.reuse, c[0x0][0x160] ;  /* 0x0000580014147625 */ /* 0x080fe200078e0221 */
[----:B------:R2:W-:Y:S01]  /*1000*/  LDGSTS.E.BYPASS.128 [R4], [R18.64] ;  /* 0x0000000012047fae */ /* 0x0005e2000b901c44 */
[----:B------:R-:W-:Y:S02]  /*1010*/  IADD3 R69, P2, R18, 0x200, RZ ;  /* 0x0000020012457810 */ /* 0x000fe40007f5e0ff */
[----:B------:R-:W-:Y:S01]  /*1020*/  IMAD.WIDE R36, R36, R33, c[0x0][0x168] ;  /* 0x00005a0024247625 */ /* 0x000fe200078e0221 */
[----:B------:R3:W-:Y:S01]  /*1030*/  LDGSTS.E.BYPASS.128 [R5], [R20.64] ;  /* 0x0000000014057fae */ /* 0x0007e2000b901c44 */
[----:B------:R-:W-:Y:S02]  /*1040*/  IADD3.X R68, RZ, R19, RZ, P2, !PT ;  /* 0x00000013ff447210 */ /* 0x000fe400017fe4ff */
[-C--:B------:R-:W-:Y:S01]  /*1050*/  IMAD.WIDE R38, R38, R33.reuse, c[0x0][0x168] ;  /* 0x00005a0026267625 */ /* 0x080fe200078e0221 */
[----:B------:R-:W-:Y:S02]  /*1060*/  IADD3 R87, P0, R36, 0x200, RZ ;  /* 0x0000020024577810 */ /* 0x000fe40007f1e0ff */
[----:B------:R-:W-:Y:S01]  /*1070*/  IADD3 R61, P2, R10, 0x200, RZ ;  /* 0x000002000a3d7810 */ /* 0x000fe20007f5e0ff */
[----:B------:R-:W-:Y:S01]  /*1080*/  IMAD.WIDE R22, R22, R33, c[0x0][0x160] ;  /* 0x0000580016167625 */ /* 0x000fe200078e0221 */
[----:B------:R-:W-:-:S02]  /*1090*/  IADD3 R89, P1, R38, 0x200, RZ ;  /* 0x0000020026597810 */ /* 0x000fc40007f3e0ff */
[----:B------:R-:W-:Y:S01]  /*10a0*/  IADD3.X R86, RZ, R37, RZ, P0, !PT ;  /* 0x00000025ff567210 */ /* 0x000fe200007fe4ff */
[----:B------:R-:W-:Y:S01]  /*10b0*/  IMAD.WIDE R32, R32, R33, c[0x0][0x160] ;  /* 0x0000580020207625 */ /* 0x000fe200078e0221 */
[----:B------:R4:W-:Y:S01]  /*10c0*/  LDGSTS.E.BYPASS.128 [R6], [R22.64] ;  /* 0x0000000016067fae */ /* 0x0009e2000b901c44 */
[----:B------:R-:W-:Y:S02]  /*10d0*/  IADD3 R91, P0, R40, 0x200, RZ ;  /* 0x00000200285b7810 */ /* 0x000fe40007f1e0ff */
[----:B------:R-:W-:Y:S01]  /*10e0*/  IADD3.X R88, RZ, R39, RZ, P1, !PT ;  /* 0x00000027ff587210 */ /* 0x000fe20000ffe4ff */
[----:B------:R2:W-:Y:S01]  /*10f0*/  LDGSTS.E.BYPASS.128 [R7], [R32.64] ;  /* 0x0000000020077fae */ /* 0x0005e2000b901c44 */
[----:B------:R-:W-:Y:S02]  /*1100*/  IADD3 R83, P1, R30, 0x200, RZ ;  /* 0x000002001e537810 */ /* 0x000fe40007f3e0ff */
[----:B------:R-:W-:Y:S01]  /*1110*/  IADD3.X R90, RZ, R41, RZ, P0, !PT ;  /* 0x00000029ff5a7210 */ /* 0x000fe200007fe4ff */
[----:B------:R-:W0:Y:S01]  /*1120*/  LDGDEPBAR ;  /* 0x00000000000079af */ /* 0x000e220000000000 */
[----:B------:R-:W-:-:S02]  /*1130*/  IADD3.X R82, RZ, R31, RZ, P1, !PT ;  /* 0x0000001fff527210 */ /* 0x000fc40000ffe4ff */
[----:B------:R-:W-:Y:S01]  /*1140*/  IADD3 R81, P0, R28, 0x200, RZ ;  /* 0x000002001c517810 */ /* 0x000fe20007f1e0ff */
[----:B------:R1:W-:Y:S01]  /*1150*/  LDGSTS.E.BYPASS.128 [R8+0x4000], [R24.64] ;  /* 0x0400000018087fae */ /* 0x0003e2000b901c44 */
[----:B------:R-:W-:Y:S02]  /*1160*/  IADD3 R79, P1, R26, 0x200, RZ ;  /* 0x000002001a4f7810 */ /* 0x000fe40007f3e0ff */
[----:B------:R-:W-:Y:S01]  /*1170*/  IADD3.X R80, RZ, R29, RZ, P0, !PT ;  /* 0x0000001dff507210 */ /* 0x000fe200007fe4ff */
[----:B------:R2:W-:Y:S01]  /*1180*/  LDGSTS.E.BYPASS.128 [R0+0x4000], [R26.64] ;  /* 0x040000001a007fae */ /* 0x0005e2000b901c44 */
[----:B------:R-:W-:Y:S02]  /*1190*/  IADD3.X R78, RZ, R27, RZ, P1, !PT ;  /* 0x0000001bff4e7210 */ /* 0x000fe40000ffe4ff */
[----:B------:R-:W-:Y:S01]  /*11a0*/  IADD3 R73, P0, R22, 0x200, RZ ;  /* 0x0000020016497810 */ /* 0x000fe20007f1e0ff */
[----:B------:R3:W-:Y:S01]  /*11b0*/  LDGSTS.E.BYPASS.128 [R2+0x4000], [R28.64] ;  /* 0x040000001c027fae */ /* 0x0007e2000b901c44 */
[----:B------:R-:W-:-:S02]  /*11c0*/  IADD3 R75, P3, R32, 0x200, RZ ;  /* 0x00000200204b7810 */ /* 0x000fc40007f7e0ff */
[----:B------:R-:W-:Y:S01]  /*11d0*/  IADD3 R71, P1, R20, 0x200, RZ ;  /* 0x0000020014477810 */ /* 0x000fe20007f3e0ff */
[----:B------:R4:W-:Y:S01]  /*11e0*/  LDGSTS.E.BYPASS.128 [R3+0x4000], [R30.64] ;  /* 0x040000001e037fae */ /* 0x0009e2000b901c44 */
[----:B------:R-:W-:Y:S01]  /*11f0*/  IADD3.X R72, RZ, R23, RZ, P0, !PT ;  /* 0x00000017ff487210 */ /* 0x000fe200007fe4ff */
[----:B-1----:R-:W-:Y:S01]  /*1200*/  CS2R R24, SRZ ;  /* 0x0000000000187805 */ /* 0x002fe2000001ff00 */
[----:B------:R-:W-:Y:S01]  /*1210*/  IADD3.X R74, RZ, R33, RZ, P3, !PT ;  /* 0x00000021ff4a7210 */ /* 0x000fe20001ffe4ff */
[----:B------:R1:W-:Y:S01]  /*1220*/  LDGSTS.E.BYPASS.128 [R4+0x4000], [R34.64] ;  /* 0x0400000022047fae */ /* 0x0003e2000b901c44 */
[----:B------:R-:W-:Y:S01]  /*1230*/  IADD3.X R70, RZ, R21, RZ, P1, !PT ;  /* 0x00000015ff467210 */ /* 0x000fe20000ffe4ff */
[----:B--2---:R-:W-:Y:S01]  /*1240*/  CS2R R26, SRZ ;  /* 0x00000000001a7805 */ /* 0x004fe2000001ff00 */
[----:B------:R-:W-:Y:S01]  /*1250*/  IADD3 R65, P0, R14, 0x200, RZ ;  /* 0x000002000e417810 */ /* 0x000fe20007f1e0ff */
[----:B------:R1:W-:Y:S01]  /*1260*/  LDGSTS.E.BYPASS.128 [R5+0x4000], [R36.64] ;  /* 0x0400000024057fae */ /* 0x0003e2000b901c44 */
[C---:B------:R-:W-:Y:S01]  /*1270*/  SHF.L.U32 R10, R9.reuse, 0x6, RZ ;  /* 0x00000006090a7819 */ /* 0x040fe200000006ff */
[----:B---3--:R-:W-:Y:S01]  /*1280*/  CS2R R20, SRZ ;  /* 0x0000000000147805 */ /* 0x008fe2000001ff00 */
[----:B------:R-:W-:Y:S01]  /*1290*/  IADD3 R67, P3, R16, 0x200, RZ ;  /* 0x0000020010437810 */ /* 0x000fe20007f7e0ff */
[----:B------:R1:W-:Y:S01]  /*12a0*/  LDGSTS.E.BYPASS.128 [R6+0x4000], [R38.64] ;  /* 0x0400000026067fae */ /* 0x0003e2000b901c44 */
[----:B------:R-:W-:Y:S01]  /*12b0*/  IADD3 R63, P1, R12, 0x200, RZ ;  /* 0x000002000c3f7810 */ /* 0x000fe20007f3e0ff */
[----:B----4-:R-:W-:Y:S01]  /*12c0*/  CS2R R22, SRZ ;  /* 0x0000000000167805 */ /* 0x010fe2000001ff00 */
[----:B------:R-:W-:Y:S01]  /*12d0*/  SHF.L.U32 R9, R9, 0x1, RZ ;  /* 0x0000000109097819 */ /* 0x000fe200000006ff */
[----:B------:R1:W-:Y:S01]  /*12e0*/  LDGSTS.E.BYPASS.128 [R7+0x4000], [R40.64] ;  /* 0x0400000028077fae */ /* 0x0003e2000b901c44 */
[----:B------:R-:W-:Y:S01]  /*12f0*/  IADD3.X R64, RZ, R15, RZ, P0, !PT ;  /* 0x0000000fff407210 */ /* 0x000fe200007fe4ff */
[----:B------:R-:W-:Y:S01]  /*1300*/  UMOV UR4, URZ ;  /* 0x0000003f00047c82 */ /* 0x000fe20008000000 */
[----:B------:R-:W-:Y:S01]  /*1310*/  IADD3.X R66, RZ, R17, RZ, P3, !PT ;  /* 0x00000011ff427210 */ /* 0x000fe20001ffe4ff */
[----:B------:R-:W0:Y:S01]  /*1320*/  LDGDEPBAR ;  /* 0x00000000000079af */ /* 0x000e220000000000 */
[----:B------:R-:W-:Y:S01]  /*1330*/  IADD3.X R62, RZ, R13, RZ, P1, !PT ;  /* 0x0000000dff3e7210 */ /* 0x000fe20000ffe4ff */
[----:B------:R-:W-:Y:S01]  /*1340*/  UMOV UR5, URZ ;  /* 0x0000003f00057c82 */ /* 0x000fe20008000000 */
[----:B------:R-:W-:-:S02]  /*1350*/  IADD3.X R60, RZ, R11, RZ, P2, !PT ;  /* 0x0000000bff3c7210 */ /* 0x000fc400017fe4ff */
[----:B------:R-:W-:Y:S02]  /*1360*/  PLOP3.LUT P0, PT, PT, PT, PT, 0x80, 0x0 ;  /* 0x000000000000781c */ /* 0x000fe40003f0f070 */
[----:B------:R-:W-:Y:S02]  /*1370*/  LOP3.LUT R10, R10, 0x3c00, RZ, 0xc0, !PT ;  /* 0x00003c000a0a7812 */ /* 0x000fe400078ec0ff */
[----:B------:R-:W-:Y:S01]  /*1380*/  LOP3.LUT R9, R9, 0x1e, RZ, 0xc0, !PT ;  /* 0x0000001e09097812 */ /* 0x000fe200078ec0ff */
[----:B------:R-:W-:-:S04]  /*1390*/  DEPBAR.LE SB0, 0x0 ;  /* 0x000080000000791a */ /* 0x000fc80000000000 */
[----:B-1----:R-:W-:Y:S06]  /*13a0*/  BAR.SYNC 0x0 ;  /* 0x0000000000007b1d */ /* 0x002fec0000000000 */
.L_x_1:
[----:B------:R-:W-:Y:S01]  /*13b0*/  LEA R11, R9, 0x4000, 0x9 ;  /* 0x00004000090b7811 */ /* 0x000fe200078e48ff */
[----:B------:R-:W-:Y:S01]  /*13c0*/  LDS.128 R44, [R10+0x200] ;  /* 0x000200000a2c7984 */ /* 0x000fe20000000c00 */
[----:B------:R-:W-:-:S03]  /*13d0*/  ULDC.64 UR6, c[0x0][0x118] ;  /* 0x0000460000067ab9 */ /* 0x000fc60000000a00 */
[----:B------:R-:W1:Y:S04]  /*13e0*/  LDS.128 R28, [R11+0x200] ;  /* 0x000200000b1c7984 */ /* 0x000e680000000c00 */
[----:B------:R-:W2:Y:S04]  /*13f0*/  LDS.128 R32, [R11] ;  /* 0x000000000b207984 */ /* 0x000ea80000000c00 */
[----:B------:R-:W3:Y:S04]  /*1400*/  LDS.128 R36, [R10+0x2000] ;  /* 0x002000000a247984 */ /* 0x000ee80000000c00 */
[----:B------:R-:W4:Y:S04]  /*1410*/  LDS.128 R40, [R10+0x2200] ;  /* 0x002200000a287984 */ /* 0x000f280000000c00 */
[----:B------:R-:W4:Y:S04]  /*1420*/  LDS.128 R48, [R10] ;  /* 0x000000000a307984 */ /* 0x000f280000000c00 */
[----:B------:R-:W-:Y:S04]  /*1430*/  LDS.128 R52, [R10+0x210] ;  /* 0x000210000a347984 */ /* 0x000fe80000000c00 */
[----:B------:R-:W-:Y:S01]  /*1440*/  LDS.128 R16, [R11+0x210] ;  /* 0x000210000b107984 */ /* 0x000fe20000000c00 */
[----:B-1----:R-:W-:-:S04]  /*1450*/  FFMA R12, R44, R28, R25 ;  /* 0x0000001c2c0c7223 */ /* 0x002fc80000000019 */
[C---:B------:R-:W-:Y:S01]  /*1460*/  FFMA R13, R45.reuse, R29, R12 ;  /* 0x0000001d2d0d7223 */ /* 0x040fe2000000000c */
[-C--:B--2---:R-:W-:Y:S01]  /*1470*/  FFMA R24, R44, R32.reuse, R24 ;  /* 0x000000202c187223 */ /* 0x084fe20000000018 */
[C---:B---3--:R-:W-:Y:S01]  /*1480*/  FFMA R26, R36.reuse, R32, R26 ;  /* 0x00000020241a7223 */ /* 0x048fe2000000001a */
[----:B------:R-:W-:Y:S01]  /*1490*/  FFMA R12, R36, R28, R27 ;  /* 0x0000001c240c7223 */ /* 0x000fe2000000001b */
[----:B------:R-:W-:Y:S01]  /*14a0*/  FFMA R44, R46, R30, R13 ;  /* 0x0000001e2e2c7223 */ /* 0x000fe2000000000d */
[-C--:B------:R-:W-:Y:S01]  /*14b0*/  FFMA R45, R45, R33.reuse, R24 ;  /* 0x000000212d2d7223 */ /* 0x080fe20000000018 */
[C---:B------:R-:W-:Y:S01]  /*14c0*/  FFMA R36, R37.reuse, R33, R26 ;  /* 0x0000002125247223 */ /* 0x040fe2000000001a */
[----:B------:R-:W-:Y:S01]  /*14d0*/  FFMA R37, R37, R29, R12 ;  /* 0x0000001d25257223 */ /* 0x000fe2000000000c */
[C---:B----4-:R-:W-:Y:S01]  /*14e0*/  FFMA R24, R40.reuse, R28, R23 ;  /* 0x0000001c28187223 */ /* 0x050fe20000000017 */
[----:B------:R-:W1:Y:S01]  /*14f0*/  LDS.128 R12, [R11+0x10] ;  /* 0x000010000b0c7984 */ /* 0x000e620000000c00 */
[-C--:B------:R-:W-:Y:S01]  /*1500*/  FFMA R40, R40, R32.reuse, R22 ;  /* 0x0000002028287223 */ /* 0x080fe20000000016 */
[C---:B------:R-:W-:Y:S01]  /*1510*/  FFMA R32, R48.reuse, R32, R20 ;  /* 0x0000002030207223 */ /* 0x040fe20000000014 */
[----:B------:R-:W-:Y:S01]  /*1520*/  FFMA R28, R48, R28, R21 ;  /* 0x0000001c301c7223 */ /* 0x000fe20000000015 */
[-C--:B------:R-:W-:Y:S01]  /*1530*/  FFMA R46, R46, R34.reuse, R45 ;  /* 0x000000222e2e7223 */ /* 0x080fe2000000002d */
[----:B------:R-:W2:Y:S01]  /*1540*/  LDS.128 R20, [R10+0x2010] ;  /* 0x002010000a147984 */ /* 0x000ea20000000c00 */
[C---:B------:R-:W-:Y:S01]  /*1550*/  FFMA R40, R41.reuse, R33, R40 ;  /* 0x0000002129287223 */ /* 0x040fe20000000028 */
[-C--:B------:R-:W-:Y:S01]  /*1560*/  FFMA R41, R41, R29.reuse, R24 ;  /* 0x0000001d29297223 */ /* 0x080fe20000000018 */
[C---:B------:R-:W-:Y:S01]  /*1570*/  FFMA R29, R49.reuse, R29, R28 ;  /* 0x0000001d311d7223 */ /* 0x040fe2000000001c */
[----:B------:R-:W3:Y:S01]  /*1580*/  LDS.128 R24, [R10+0x2210] ;  /* 0x002210000a187984 */ /* 0x000ee20000000c00 */
[----:B------:R-:W-:Y:S01]  /*1590*/  FFMA R33, R49, R33, R32 ;  /* 0x0000002131217223 */ /* 0x000fe20000000020 */
[C---:B------:R-:W-:Y:S01]  /*15a0*/  FFMA R49, R47.reuse, R31, R44 ;  /* 0x0000001f2f317223 */ /* 0x040fe2000000002c */
[-C--:B------:R-:W-:Y:S01]  /*15b0*/  FFMA R57, R47, R35.reuse, R46 ;  /* 0x000000232f397223 */ /* 0x080fe2000000002e */
[C---:B------:R-:W-:Y:S01]  /*15c0*/  FFMA R36, R38.reuse, R34, R36 ;  /* 0x0000002226247223 */ /* 0x040fe20000000024 */
[----:B------:R-:W4:Y:S01]  /*15d0*/  LDS.128 R44, [R10+0x10] ;  /* 0x000010000a2c7984 */ /* 0x000f220000000c00 */
[----:B------:R-:W-:Y:S01]  /*15e0*/  FFMA R28, R38, R30, R37 ;  /* 0x0000001e261c7223 */ /* 0x000fe20000000025 */
[C---:B------:R-:W-:Y:S01]  /*15f0*/  FFMA R40, R42.reuse, R34, R40 ;  /* 0x000000222a287223 */ /* 0x040fe20000000028 */
[-C--:B------:R-:W-:Y:S01]  /*1600*/  FFMA R42, R42, R30.reuse, R41 ;  /* 0x0000001e2a2a7223 */ /* 0x080fe20000000029 */
[C---:B------:R-:W-:Y:S01]  /*1610*/  FFMA R30, R50.reuse, R30, R29 ;  /* 0x0000001e321e7223 */ /* 0x040fe2000000001d */
[C---:B------:R-:W-:Y:S01]  /*1620*/  FFMA R59, R39.reuse, R35, R36 ;  /* 0x00000023273b7223 */ /* 0x040fe20000000024 */
[----:B------:R-:W-:Y:S01]  /*1630*/  FFMA R28, R39, R31, R28 ;  /* 0x0000001f271c7223 */ /* 0x000fe2000000001c */
[----:B------:R-:W-:Y:S01]  /*1640*/  FFMA R39, R43, R35, R40 ;  /* 0x000000232b277223 */ /* 0x000fe20000000028 */
[-C--:B------:R-:W-:Y:S01]  /*1650*/  FFMA R37, R51, R31.reuse, R30 ;  /* 0x0000001f33257223 */ /* 0x080fe2000000001e */
[----:B------:R-:W-:Y:S01]  /*1660*/  FFMA R43, R43, R31, R42 ;  /* 0x0000001f2b2b7223 */ /* 0x000fe2000000002a */
[----:B------:R-:W-:-:S04]  /*1670*/  FFMA R34, R50, R34, R33 ;  /* 0x0000002232227223 */ /* 0x000fc80000000021 */
[----:B------:R-:W-:Y:S01]  /*1680*/  FFMA R41, R51, R35, R34 ;  /* 0x0000002333297223 */ /* 0x000fe20000000022 */
[C---:B-1----:R-:W-:Y:S01]  /*1690*/  FFMA R32, R52.reuse, R12, R57 ;  /* 0x0000000c34207223 */ /* 0x042fe20000000039 */
[----:B------:R-:W-:Y:S02]  /*16a0*/  FFMA R52, R52, R16, R49 ;  /* 0x0000001034347223 */ /* 0x000fe40000000031 */
[----:B------:R-:W-:Y:S01]  /*16b0*/  LDS.128 R48, [R10+0x220] ;  /* 0x000220000a307984 */ /* 0x000fe20000000c00 */
[-C--:B------:R-:W-:Y:S01]  /*16c0*/  FFMA R29, R53, R13.reuse, R32 ;  /* 0x0000000d351d7223 */ /* 0x080fe20000000020 */
[C---:B--2---:R-:W-:Y:S01]  /*16d0*/  FFMA R30, R20.reuse, R12, R59 ;  /* 0x0000000c141e7223 */ /* 0x044fe2000000003b */
[----:B------:R-:W-:Y:S01]  /*16e0*/  FFMA R28, R20, R16, R28 ;  /* 0x00000010141c7223 */ /* 0x000fe2000000001c */
[----:B------:R-:W1:Y:S01]  /*16f0*/  LDS.128 R32, [R11+0x220] ;  /* 0x000220000b207984 */ /* 0x000e620000000c00 */
[----:B------:R-:W-:Y:S01]  /*1700*/  FFMA R20, R54, R14, R29 ;  /* 0x0000000e36147223 */ /* 0x000fe2000000001d */
[C---:B------:R-:W-:Y:S01]  /*1710*/  FFMA R57, R21.reuse, R13, R30 ;  /* 0x0000000d15397223 */ /* 0x040fe2000000001e */
[-C--:B------:R-:W-:Y:S01]  /*1720*/  FFMA R21, R21, R17.reuse, R28 ;  /* 0x0000001115157223 */ /* 0x080fe2000000001c */
[C---:B---3--:R-:W-:Y:S01]  /*1730*/  FFMA R36, R24.reuse, R16, R43 ;  /* 0x0000001018247223 */ /* 0x048fe2000000002b */
[----:B------:R-:W-:Y:S01]  /*1740*/  FFMA R24, R24, R12, R39 ;  /* 0x0000000c18187223 */ /* 0x000fe20000000027 */
[----:B------:R-:W2:Y:S01]  /*1750*/  LDS.128 R28, [R11+0x20] ;  /* 0x000020000b1c7984 */ /* 0x000ea20000000c00 */
[C---:B----4-:R-:W-:Y:S01]  /*1760*/  FFMA R16, R44.reuse, R16, R37 ;  /* 0x000000102c107223 */ /* 0x050fe20000000025 */
[----:B------:R-:W-:Y:S01]  /*1770*/  FFMA R53, R53, R17, R52 ;  /* 0x0000001135357223 */ /* 0x000fe20000000034 */
[C---:B------:R-:W-:Y:S01]  /*1780*/  FFMA R59, R25.reuse, R13, R24 ;  /* 0x0000000d193b7223 */ /* 0x040fe20000000018 */
[-C--:B------:R-:W-:Y:S01]  /*1790*/  FFMA R25, R25, R17.reuse, R36 ;  /* 0x0000001119197223 */ /* 0x080fe20000000024 */
[----:B------:R-:W-:Y:S01]  /*17a0*/  FFMA R12, R44, R12, R41 ;  /* 0x0000000c2c0c7223 */ /* 0x000fe20000000029 */
[----:B------:R-:W3:Y:S01]  /*17b0*/  LDS.128 R36, [R10+0x2020] ;  /* 0x002020000a247984 */ /* 0x000ee20000000c00 */
[----:B------:R-:W-:Y:S01]  /*17c0*/  FFMA R54, R54, R18, R53 ;  /* 0x0000001236367223 */ /* 0x000fe20000000035 */
[C---:B------:R-:W-:Y:S01]  /*17d0*/  FFMA R17, R45.reuse, R17, R16 ;  /* 0x000000112d117223 */ /* 0x040fe20000000010 */
[----:B------:R-:W-:Y:S01]  /*17e0*/  FFMA R13, R45, R13, R12 ;  /* 0x0000000d2d0d7223 */ /* 0x000fe2000000000c */
[----:B------:R-:W4:Y:S01]  /*17f0*/  LDS.128 R40, [R10+0x2220] ;  /* 0x002220000a287984 */ /* 0x000f220000000c00 */
[C---:B------:R-:W-:Y:S01]  /*1800*/  FFMA R45, R55.reuse, R15, R20 ;  /* 0x0000000f372d7223 */ /* 0x040fe20000000014 */
[----:B------:R-:W-:Y:S01]  /*1810*/  FFMA R12, R55, R19, R54 ;  /* 0x00000013370c7223 */ /* 0x000fe20000000036 */
[C---:B------:R-:W-:Y:S01]  /*1820*/  FFMA R20, R22.reuse, R14, R57 ;  /* 0x0000000e16147223 */ /* 0x040fe20000000039 */
[----:B------:R-:W4:Y:S01]  /*1830*/  LDS.128 R52, [R10+0x20] ;  /* 0x000020000a347984 */ /* 0x000f220000000c00 */
[----:B------:R-:W-:Y:S01]  /*1840*/  FFMA R22, R22, R18, R21 ;  /* 0x0000001216167223 */ /* 0x000fe20000000015 */
[-C--:B------:R-:W-:Y:S01]  /*1850*/  FFMA R16, R26, R14.reuse, R59 ;  /* 0x0000000e1a107223 */ /* 0x080fe2000000003b */
[C---:B------:R-:W-:Y:S01]  /*1860*/  FFMA R57, R23.reuse, R15, R20 ;  /* 0x0000000f17397223 */ /* 0x040fe20000000014 */
[----:B------:R-:W-:Y:S01]  /*1870*/  FFMA R14, R46, R14, R13 ;  /* 0x0000000e2e0e7223 */ /* 0x000fe2000000000d */
[----:B------:R-:W-:Y:S01]  /*1880*/  FFMA R59, R23, R19, R22 ;  /* 0x00000013173b7223 */ /* 0x000fe20000000016 */
[-C--:B------:R-:W-:Y:S01]  /*1890*/  FFMA R23, R27, R15.reuse, R16 ;  /* 0x0000000f1b177223 */ /* 0x080fe20000000010 */
[-C--:B------:R-:W-:Y:S01]  /*18a0*/  FFMA R26, R26, R18.reuse, R25 ;  /* 0x000000121a1a7223 */ /* 0x080fe20000000019 */
[----:B------:R-:W-:Y:S01]  /*18b0*/  FFMA R25, R47, R15, R14 ;  /* 0x0000000f2f197223 */ /* 0x000fe2000000000e */
[----:B------:R-:W-:-:S02]  /*18c0*/  FFMA R18, R46, R18, R17 ;  /* 0x000000122e127223 */ /* 0x000fc40000000011 */
[-C--:B------:R-:W-:Y:S02]  /*18d0*/  FFMA R27, R27, R19.reuse, R26 ;  /* 0x000000131b1b7223 */ /* 0x080fe4000000001a */
[----:B------:R-:W-:Y:S01]  /*18e0*/  FFMA R21, R47, R19, R18 ;  /* 0x000000132f157223 */ /* 0x000fe20000000012 */
[C---:B-1----:R-:W-:Y:S01]  /*18f0*/  FFMA R12, R48.reuse, R32, R12 ;  /* 0x00000020300c7223 */ /* 0x042fe2000000000c */
[-C--:B--2---:R-:W-:Y:S02]  /*1900*/  FFMA R16, R48, R28.reuse, R45 ;  /* 0x0000001c30107223 */ /* 0x084fe4000000002d */
[----:B------:R-:W-:Y:S02]  /*1910*/  LDS.128 R44, [R10+0x230] ;  /* 0x000230000a2c7984 */ /* 0x000fe40000000c00 */
[C---:B------:R-:W-:Y:S01]  /*1920*/  FFMA R13, R49.reuse, R29, R16 ;  /* 0x0000001d310d7223 */ /* 0x040fe20000000010 */
[----:B------:R-:W-:Y:S01]  /*1930*/  FFMA R49, R49, R33, R12 ;  /* 0x0000002131317223 */ /* 0x000fe2000000000c */
[C---:B---3--:R-:W-:Y:S01]  /*1940*/  FFMA R14, R36.reuse, R28, R57 ;  /* 0x0000001c240e7223 */ /* 0x048fe20000000039 */
[----:B------:R-:W-:Y:S01]  /*1950*/  FFMA R12, R36, R32, R59 ;  /* 0x00000020240c7223 */ /* 0x000fe2000000003b */
[----:B------:R-:W-:Y:S01]  /*1960*/  FFMA R36, R50, R30, R13 ;  /* 0x0000001e32247223 */ /* 0x000fe2000000000d */
[----:B------:R-:W1:Y:S01]  /*1970*/  LDS.128 R16, [R11+0x230] ;  /* 0x000230000b107984 */ /* 0x000e620000000c00 */
[C---:B------:R-:W-:Y:S01]  /*1980*/  FFMA R57, R37.reuse, R29, R14 ;  /* 0x0000001d25397223 */ /* 0x040fe2000000000e */
[----:B------:R-:W-:Y:S01]  /*1990*/  FFMA R37, R37, R33, R12 ;  /* 0x0000002125257223 */ /* 0x000fe2000000000c */
[C---:B----4-:R-:W-:Y:S01]  /*19a0*/  FFMA R20, R40.reuse, R32, R27 ;  /* 0x0000002028147223 */ /* 0x050fe2000000001b */
[----:B------:R-:W-:Y:S01]  /*19b0*/  FFMA R40, R40, R28, R23 ;  /* 0x0000001c28287223 */ /* 0x000fe20000000017 */
[----:B------:R-:W2:Y:S01]  /*19c0*/  LDS.128 R12, [R11+0x30] ;  /* 0x000030000b0c7984 */ /* 0x000ea20000000c00 */
[C---:B------:R-:W-:Y:S01]  /*19d0*/  FFMA R32, R52.reuse, R32, R21 ;  /* 0x0000002034207223 */ /* 0x040fe20000000015 */
[----:B------:R-:W-:Y:S01]  /*19e0*/  FFMA R28, R52, R28, R25 ;  /* 0x0000001c341c7223 */ /* 0x000fe20000000019 */
[C---:B------:R-:W-:Y:S01]  /*19f0*/  FFMA R59, R41.reuse, R29, R40 ;  /* 0x0000001d293b7223 */ /* 0x040fe20000000028 */
[-C--:B------:R-:W-:Y:S01]  /*1a00*/  FFMA R41, R41, R33.reuse, R20 ;  /* 0x0000002129297223 */ /* 0x080fe20000000014 */
[----:B------:R-:W-:Y:S01]  /*1a10*/  FFMA R50, R50, R34, R49 ;  /* 0x0000002232327223 */ /* 0x000fe20000000031 */
[----:B------:R-:W3:Y:S01]  /*1a20*/  LDS.128 R20, [R10+0x2030] ;  /* 0x002030000a147984 */ /* 0x000ee20000000c00 */
[C---:B------:R-:W-:Y:S01]  /*1a30*/  FFMA R33, R53.reuse, R33, R32 ;  /* 0x0000002135217223 */ /* 0x040fe20000000020 */
[----:B------:R-:W-:Y:S01]  /*1a40*/  FFMA R29, R53, R29, R28 ;  /* 0x0000001d351d7223 */ /* 0x000fe2000000001c */
[C---:B------:R-:W-:Y:S01]  /*1a50*/  FFMA R53, R51.reuse, R31, R36 ;  /* 0x0000001f33357223 */ /* 0x040fe20000000024 */
[----:B------:R-:W4:Y:S01]  /*1a60*/  LDS.128 R24, [R10+0x2230] ;  /* 0x002230000a187984 */ /* 0x000f220000000c00 */
[----:B------:R-:W-:Y:S01]  /*1a70*/  FFMA R28, R51, R35, R50 ;  /* 0x00000023331c7223 */ /* 0x000fe20000000032 */
[C---:B------:R-:W-:Y:S01]  /*1a80*/  FFMA R36, R38.reuse, R30, R57 ;  /* 0x0000001e26247223 */ /* 0x040fe20000000039 */
[----:B------:R-:W-:Y:S01]  /*1a90*/  FFMA R38, R38, R34, R37 ;  /* 0x0000002226267223 */ /* 0x000fe20000000025 */
[----:B------:R-:W4:Y:S01]  /*1aa0*/  LDS.128 R48, [R10+0x30] ;  /* 0x000030000a307984 */ /* 0x000f220000000c00 */
        /* <DEDUP_REMOVED lines=8> */
[-C--:B------:R-:W-:Y:S01]  /*1b30*/  FFMA R43, R43, R35.reuse, R42 ;  /* 0x000000232b2b7223 */ /* 0x080fe2000000002a */
        /* <DEDUP_REMOVED lines=748> */
[-C--:B------:R-:W-:Y:S01]  /*4a00*/  FFMA R32, R42, R30.reuse, R59 ;  /* 0x0000001e2a207223 */ /* 0x080fe2000000003b */
[C---:B------:R-:W-:Y:S01]  /*4a10*/  FFMA R36, R38.reuse, R30, R57 ;  /* 0x0000001e26247223 */ /* 0x040fe20000000039 */
[----:B------:R-:W4:Y:S01]  /*4a20*/  LDS.128 R52, [R10+0x170] ;  /* 0x000170000a347984 */ /* 0x000f220000000c00 */
[-C--:B------:R-:W-:Y:S01]  /*4a30*/  FFMA R38, R38, R34.reuse, R37 ;  /* 0x0000002226267223 */ /* 0x080fe20000000025 */
[-C--:B------:R-:W-:Y:S01]  /*4a40*/  FFMA R42, R42, R34.reuse, R41 ;  /* 0x000000222a2a7223 */ /* 0x080fe20000000029 */
[-C--:B------:R-:W-:Y:S01]  /*4a50*/  FFMA R37, R43, R31.reuse, R32 ;  /* 0x0000001f2b257223 */ /* 0x080fe20000000020 */
[C---:B------:R-:W-:Y:S01]  /*4a60*/  FFMA R34, R46.reuse, R34, R33 ;  /* 0x000000222e227223 */ /* 0x040fe20000000021 */
[C---:B------:R-:W-:Y:S01]  /*4a70*/  FFMA R57, R39.reuse, R31, R36 ;  /* 0x0000001f27397223 */ /* 0x040fe20000000024 */
[----:B------:R-:W-:Y:S01]  /*4a80*/  FFMA R30, R46, R30, R29 ;  /* 0x0000001e2e1e7223 */ /* 0x000fe2000000001d */
[-C--:B------:R-:W-:Y:S01]  /*4a90*/  FFMA R39, R39, R35.reuse, R38 ;  /* 0x0000002327277223 */ /* 0x080fe20000000026 */
[-C--:B------:R-:W-:Y:S01]  /*4aa0*/  FFMA R41, R47, R35.reuse, R34 ;  /* 0x000000232f297223 */ /* 0x080fe20000000022 */
[----:B------:R-:W-:Y:S01]  /*4ab0*/  FFMA R43, R43, R35, R42 ;  /* 0x000000232b2b7223 */ /* 0x000fe2000000002a */
[----:B------:R-:W-:Y:S01]  /*4ac0*/  FFMA R47, R47, R31, R30 ;  /* 0x0000001f2f2f7223 */ /* 0x000fe2000000001e */
[C---:B-1----:R-:W-:Y:S01]  /*4ad0*/  FFMA R28, R48.reuse, R16, R28 ;  /* 0x00000010301c7223 */ /* 0x042fe2000000001c */
[----:B--2---:R-:W-:-:S04]  /*4ae0*/  FFMA R32, R48, R12, R45 ;  /* 0x0000000c30207223 */ /* 0x004fc8000000002d */
[C---:B------:R-:W-:Y:S01]  /*4af0*/  FFMA R29, R49.reuse, R13, R32 ;  /* 0x0000000d311d7223 */ /* 0x040fe20000000020 */
[----:B------:R-:W-:Y:S01]  /*4b00*/  FFMA R49, R49, R17, R28 ;  /* 0x0000001131317223 */ /* 0x000fe2000000001c */
[C---:B---3--:R-:W-:Y:S01]  /*4b10*/  FFMA R30, R20.reuse, R12, R57 ;  /* 0x0000000c141e7223 */ /* 0x048fe20000000039 */
[----:B------:R-:W-:Y:S01]  /*4b20*/  FFMA R28, R20, R16, R39 ;  /* 0x00000010141c7223 */ /* 0x000fe20000000027 */
[----:B------:R-:W-:Y:S01]  /*4b30*/  FFMA R20, R50, R14, R29 ;  /* 0x0000000e32147223 */ /* 0x000fe2000000001d */
[----:B------:R-:W-:Y:S01]  /*4b40*/  LDS.128 R32, [R10+0x380] ;  /* 0x000380000a207984 */ /* 0x000fe20000000c00 */
[C---:B------:R-:W-:Y:S01]  /*4b50*/  FFMA R57, R21.reuse, R13, R30 ;  /* 0x0000000d15397223 */ /* 0x040fe2000000001e */
[----:B------:R-:W-:Y:S01]  /*4b60*/  FFMA R21, R21, R17, R28 ;  /* 0x0000001115157223 */ /* 0x000fe2000000001c */
[C---:B----4-:R-:W-:Y:S01]  /*4b70*/  FFMA R40, R24.reuse, R16, R43 ;  /* 0x0000001018287223 */ /* 0x050fe2000000002b */
[----:B------:R-:W-:Y:S01]  /*4b80*/  FFMA R24, R24, R12, R37 ;  /* 0x0000000c18187223 */ /* 0x000fe20000000025 */
[----:B------:R-:W1:Y:S01]  /*4b90*/  LDS.128 R28, [R11+0x180] ;  /* 0x000180000b1c7984 */ /* 0x000e620000000c00 */
[C---:B------:R-:W-:Y:S01]  /*4ba0*/  FFMA R16, R52.reuse, R16, R41 ;  /* 0x0000001034107223 */ /* 0x040fe20000000029 */
[----:B------:R-:W-:Y:S01]  /*4bb0*/  FFMA R12, R52, R12, R47 ;  /* 0x0000000c340c7223 */ /* 0x000fe2000000002f */
[C---:B------:R-:W-:Y:S01]  /*4bc0*/  FFMA R59, R25.reuse, R13, R24 ;  /* 0x0000000d193b7223 */ /* 0x040fe20000000018 */
[----:B------:R-:W2:Y:S01]  /*4bd0*/  LDS.128 R36, [R11+0x380] ;  /* 0x000380000b247984 */ /* 0x000ea20000000c00 */
[-C--:B------:R-:W-:Y:S01]  /*4be0*/  FFMA R25, R25, R17.reuse, R40 ;  /* 0x0000001119197223 */ /* 0x080fe20000000028 */
[----:B------:R-:W-:Y:S01]  /*4bf0*/  FFMA R50, R50, R18, R49 ;  /* 0x0000001232327223 */ /* 0x000fe20000000031 */
[C---:B------:R-:W-:Y:S01]  /*4c00*/  FFMA R17, R53.reuse, R17, R16 ;  /* 0x0000001135117223 */ /* 0x040fe20000000010 */
        /* <DEDUP_REMOVED lines=9> */
[C---:B------:R-:W-:Y:S01]  /*4ca0*/  FFMA R57, R23.reuse, R15, R20 ;  /* 0x0000000f17397223 */ /* 0x040fe20000000014 */
[----:B------:R-:W-:Y:S01]  /*4cb0*/  FFMA R59, R23, R19, R22 ;  /* 0x00000013173b7223 */ /* 0x000fe20000000016 */
[----:B------:R-:W-:Y:S01]  /*4cc0*/  FFMA R23, R27, R15, R16 ;  /* 0x0000000f1b177223 */ /* 0x000fe20000000010 */
[----:B------:R-:W-:Y:S01]  /*4cd0*/  FFMA R26, R26, R18, R25 ;  /* 0x000000121a1a7223 */ /* 0x000fe20000000019 */
[C---:B------:R-:W-:Y:S01]  /*4ce0*/  FFMA R14, R54.reuse, R14, R13 ;  /* 0x0000000e360e7223 */ /* 0x040fe2000000000d */
[----:B------:R-:W-:-:S02]  /*4cf0*/  FFMA R18, R54, R18, R17 ;  /* 0x0000001236127223 */ /* 0x000fc40000000011 */
[----:B------:R-:W-:Y:S01]  /*4d00*/  FFMA R27, R27, R19, R26 ;  /* 0x000000131b1b7223 */ /* 0x000fe2000000001a */
[C---:B------:R-:W-:Y:S01]  /*4d10*/  FFMA R25, R55.reuse, R15, R14 ;  /* 0x0000000f37197223 */ /* 0x040fe2000000000e */
[----:B------:R-:W-:Y:S01]  /*4d20*/  FFMA R21, R55, R19, R18 ;  /* 0x0000001337157223 */ /* 0x000fe20000000012 */
[C---:B-1----:R-:W-:Y:S02]  /*4d30*/  FFMA R16, R32.reuse, R28, R53 ;  /* 0x0000001c20107223 */ /* 0x042fe40000000035 */
[----:B------:R-:W-:Y:S01]  /*4d40*/  LDS.128 R52, [R10+0x390] ;  /* 0x000390000a347984 */ /* 0x000fe20000000c00 */
[----:B--2---:R-:W-:Y:S01]  /*4d50*/  FFMA R12, R32, R36, R12 ;  /* 0x00000024200c7223 */ /* 0x004fe2000000000c */
[C---:B------:R-:W-:Y:S02]  /*4d60*/  FFMA R13, R33.reuse, R29, R16 ;  /* 0x0000001d210d7223 */ /* 0x040fe40000000010 */
[----:B------:R-:W1:Y:S01]  /*4d70*/  LDS.128 R16, [R11+0x390] ;  /* 0x000390000b107984 */ /* 0x000e620000000c00 */
[----:B------:R-:W-:Y:S01]  /*4d80*/  FFMA R33, R33, R37, R12 ;  /* 0x0000002521217223 */ /* 0x000fe2000000000c */
[----:B---3--:R-:W-:Y:S01]  /*4d90*/  FFMA R12, R40, R28, R57 ;  /* 0x0000001c280c7223 */ /* 0x008fe20000000039 */
[----:B------:R-:W-:Y:S01]  /*4da0*/  FFMA R32, R34, R30, R13 ;  /* 0x0000001e22207223 */ /* 0x000fe2000000000d */
[-C--:B------:R-:W-:Y:S01]  /*4db0*/  FFMA R40, R40, R36.reuse, R59 ;  /* 0x0000002428287223 */ /* 0x080fe2000000003b */
[C---:B----4-:R-:W-:Y:S01]  /*4dc0*/  FFMA R20, R44.reuse, R36, R27 ;  /* 0x000000242c147223 */ /* 0x050fe2000000001b */
[-C--:B------:R-:W-:Y:S01]  /*4dd0*/  FFMA R57, R41, R29.reuse, R12 ;  /* 0x0000001d29397223 */ /* 0x080fe2000000000c */
        /* <DEDUP_REMOVED lines=8> */
[-C--:B------:R-:W-:Y:S01]  /*4e60*/  FFMA R41, R41, R37.reuse, R40 ;  /* 0x0000002529297223 */ /* 0x080fe20000000028 */
[C---:B------:R-:W-:Y:S01]  /*4e70*/  FFMA R37, R49.reuse, R37, R36 ;  /* 0x0000002531257223 */ /* 0x040fe20000000024 */
[----:B------:R-:W-:Y:S01]  /*4e80*/  FFMA R29, R49, R29, R28 ;  /* 0x0000001d311d7223 */ /* 0x000fe2000000001c */
[----:B------:R-:W4:Y:S01]  /*4e90*/  LDS.128 R24, [R10+0x2390] ;  /* 0x002390000a187984 */ /* 0x000f220000000c00 */
[C---:B------:R-:W-:Y:S01]  /*4ea0*/  FFMA R49, R35.reuse, R31, R32 ;  /* 0x0000001f23317223 */ /* 0x040fe20000000020 */
[----:B------:R-:W-:Y:S01]  /*4eb0*/  FFMA R28, R35, R39, R34 ;  /* 0x00000027231c7223 */ /* 0x000fe20000000022 */
[-C--:B------:R-:W-:Y:S01]  /*4ec0*/  FFMA R36, R46, R30.reuse, R59 ;  /* 0x0000001e2e247223 */ /* 0x080fe2000000003b */
[----:B------:R-:W4:Y:S01]  /*4ed0*/  LDS.128 R32, [R10+0x190] ;  /* 0x000190000a207984 */ /* 0x000f220000000c00 */
[C---:B------:R-:W-:Y:S01]  /*4ee0*/  FFMA R40, R42.reuse, R30, R57 ;  /* 0x0000001e2a287223 */ /* 0x040fe20000000039 */
        /* <DEDUP_REMOVED lines=61> */
[----:B------:R-:W-:Y:S01]  /*52c0*/  FFMA R40, R52, R40, R21 ;  /* 0x0000002834287223 */ /* 0x000fe20000000015 */
        /* <DEDUP_REMOVED lines=14> */
[----:B------:R-:W-:Y:S01]  /*53b0*/  FFMA R46, R46, R42, R45 ;  /* 0x0000002a2e2e7223 */ /* 0x000fe2000000002d */
[-C--:B------:R-:W-:Y:S01]  /*53c0*/  FFMA R45, R51, R39.reuse, R40 ;  /* 0x00000027332d7223 */ /* 0x080fe20000000028 */
[----:B------:R-:W-:Y:S01]  /*53d0*/  FFMA R38, R54, R38, R37 ;  /* 0x0000002636267223 */ /* 0x000fe20000000025 */
[C---:B------:R-:W-:Y:S01]  /*53e0*/  FFMA R57, R47.reuse, R39, R44 ;  /* 0x000000272f397223 */ /* 0x040fe2000000002c */
[----:B------:R-:W-:Y:S01]  /*53f0*/  FFMA R47, R47, R43, R46 ;  /* 0x0000002b2f2f7223 */ /* 0x000fe2000000002e */
[-C--:B------:R-:W-:Y:S01]  /*5400*/  FFMA R50, R50, R42.reuse, R49 ;  /* 0x0000002a32327223 */ /* 0x080fe20000000031 */
[----:B------:R-:W-:-:S03]  /*5410*/  FFMA R42, R54, R42, R41 ;  /* 0x0000002a362a7223 */ /* 0x000fc60000000029 */
[-C--:B------:R-:W-:Y:S01]  /*5420*/  FFMA R51, R51, R43.reuse, R50 ;  /* 0x0000002b33337223 */ /* 0x080fe20000000032 */
[C---:B------:R-:W-:Y:S01]  /*5430*/  FFMA R49, R55.reuse, R43, R42 ;  /* 0x0000002b37317223 */ /* 0x040fe2000000002a */
[----:B------:R-:W-:Y:S01]  /*5440*/  FFMA R55, R55, R39, R38 ;  /* 0x0000002737377223 */ /* 0x000fe20000000026 */
[C---:B-1----:R-:W-:Y:S01]  /*5450*/  FFMA R36, R32.reuse, R16, R36 ;  /* 0x0000001020247223 */ /* 0x042fe20000000024 */
[----:B--2---:R-:W-:-:S04]  /*5460*/  FFMA R40, R32, R12, R53 ;  /* 0x0000000c20287223 */ /* 0x004fc80000000035 */
[C---:B------:R-:W-:Y:S01]  /*5470*/  FFMA R37, R33.reuse, R13, R40 ;  /* 0x0000000d21257223 */ /* 0x040fe20000000028 */
[----:B------:R-:W-:Y:S01]  /*5480*/  FFMA R33, R33, R17, R36 ;  /* 0x0000001121217223 */ /* 0x000fe20000000024 */
[C---:B---3--:R-:W-:Y:S01]  /*5490*/  FFMA R36, R20.reuse, R12, R57 ;  /* 0x0000000c14247223 */ /* 0x048fe20000000039 */
[----:B------:R-:W-:Y:S01]  /*54a0*/  FFMA R20, R20, R16, R47 ;  /* 0x0000001014147223 */ /* 0x000fe2000000002f */
[C---:B------:R-:W-:Y:S01]  /*54b0*/  FFMA R32, R34.reuse, R14, R37 ;  /* 0x0000000e22207223 */ /* 0x040fe20000000025 */
[----:B------:R-:W-:Y:S01]  /*54c0*/  FFMA R34, R34, R18, R33 ;  /* 0x0000001222227223 */ /* 0x000fe20000000021 */
[C---:B------:R-:W-:Y:S01]  /*54d0*/  FFMA R33, R21.reuse, R13, R36 ;  /* 0x0000000d15217223 */ /* 0x040fe20000000024 */
[----:B------:R-:W-:Y:S01]  /*54e0*/  FFMA R21, R21, R17, R20 ;  /* 0x0000001115157223 */ /* 0x000fe20000000014 */
[C---:B----4-:R-:W-:Y:S01]  /*54f0*/  FFMA R48, R24.reuse, R16, R51 ;  /* 0x0000001018307223 */ /* 0x050fe20000000033 */
[----:B------:R-:W-:Y:S01]  /*5500*/  FFMA R20, R24, R12, R45 ;  /* 0x0000000c18147223 */ /* 0x000fe2000000002d */
[----:B------:R-:W-:Y:S01]  /*5510*/  LDS.128 R36, [R10+0x3c0] ;  /* 0x0003c0000a247984 */ /* 0x000fe20000000c00 */
[C---:B------:R-:W-:Y:S01]  /*5520*/  FFMA R16, R28.reuse, R16, R49 ;  /* 0x000000101c107223 */ /* 0x040fe20000000031 */
[----:B------:R-:W-:Y:S01]  /*5530*/  FFMA R12, R28, R12, R55 ;  /* 0x0000000c1c0c7223 */ /* 0x000fe20000000037 */
[C---:B------:R-:W-:Y:S01]  /*5540*/  FFMA R20, R25.reuse, R13, R20 ;  /* 0x0000000d19147223 */ /* 0x040fe20000000014 */
[----:B------:R-:W1:Y:S01]  /*5550*/  LDS.128 R40, [R11+0x1c0] ;  /* 0x0001c0000b287984 */ /* 0x000e620000000c00 */
[----:B------:R-:W-:Y:S01]  /*5560*/  FFMA R25, R25, R17, R48 ;  /* 0x0000001119197223 */ /* 0x000fe20000000030 */
[C---:B------:R-:W-:Y:S01]  /*5570*/  FFMA R13, R29.reuse, R13, R12 ;  /* 0x0000000d1d0d7223 */ /* 0x040fe2000000000c */
[----:B------:R-:W-:Y:S01]  /*5580*/  FFMA R17, R29, R17, R16 ;  /* 0x000000111d117223 */ /* 0x000fe20000000010 */
[----:B------:R-:W2:Y:S01]  /*5590*/  LDS.128 R44, [R11+0x3c0] ;  /* 0x0003c0000b2c7984 */ /* 0x000ea20000000c00 */
[-C--:B------:R-:W-:Y:S01]  /*55a0*/  FFMA R12, R22, R14.reuse, R33 ;  /* 0x0000000e160c7223 */ /* 0x080fe20000000021 */
[C---:B------:R-:W-:Y:S01]  /*55b0*/  FFMA R29, R35.reuse, R15, R32 ;  /* 0x0000000f231d7223 */ /* 0x040fe20000000020 */
[----:B------:R-:W-:Y:S01]  /*55c0*/  FFMA R35, R35, R19, R34 ;  /* 0x0000001323237223 */ /* 0x000fe20000000022 */
[----:B------:R-:W3:Y:S01]  /*55d0*/  LDS.128 R48, [R10+0x21c0] ;  /* 0x0021c0000a307984 */ /* 0x000ee20000000c00 */
[C---:B------:R-:W-:Y:S01]  /*55e0*/  FFMA R20, R26.reuse, R14, R20 ;  /* 0x0000000e1a147223 */ /* 0x040fe20000000014 */
[-C--:B------:R-:W-:Y:S01]  /*55f0*/  FFMA R26, R26, R18.reuse, R25 ;  /* 0x000000121a1a7223 */ /* 0x080fe20000000019 */
[-C--:B------:R-:W-:Y:S01]  /*5600*/  FFMA R22, R22, R18.reuse, R21 ;  /* 0x0000001216167223 */ /* 0x080fe20000000015 */
[----:B------:R-:W4:Y:S01]  /*5610*/  LDS.128 R52, [R10+0x23c0] ;  /* 0x0023c0000a347984 */ /* 0x000f220000000c00 */
[C---:B------:R-:W-:Y:S01]  /*5620*/  FFMA R25, R23.reuse, R15, R12 ;  /* 0x0000000f17197223 */ /* 0x040fe2000000000c */
[C---:B------:R-:W-:Y:S01]  /*5630*/  FFMA R18, R30.reuse, R18, R17 ;  /* 0x000000121e127223 */ /* 0x040fe20000000011 */
[----:B------:R-:W-:Y:S01]  /*5640*/  FFMA R23, R23, R19, R22 ;  /* 0x0000001317177223 */ /* 0x000fe20000000016 */
[----:B------:R-:W4:Y:S01]  /*5650*/  LDS.128 R56, [R10+0x1c0] ;  /* 0x0001c0000a387984 */ /* 0x000f220000000c00 */
[C---:B------:R-:W-:Y:S01]  /*5660*/  FFMA R21, R27.reuse, R15, R20 ;  /* 0x0000000f1b157223 */ /* 0x040fe20000000014 */
[-C--:B------:R-:W-:Y:S01]  /*5670*/  FFMA R27, R27, R19.reuse, R26 ;  /* 0x000000131b1b7223 */ /* 0x080fe2000000001a */
[----:B------:R-:W-:Y:S01]  /*5680*/  FFMA R14, R30, R14, R13 ;  /* 0x0000000e1e0e7223 */ /* 0x000fe2000000000d */
[----:B------:R-:W-:-:S03]  /*5690*/  FFMA R13, R31, R19, R18 ;  /* 0x000000131f0d7223 */ /* 0x000fc60000000012 */
[----:B------:R-:W-:Y:S01]  /*56a0*/  FFMA R15, R31, R15, R14 ;  /* 0x0000000f1f0f7223 */ /* 0x000fe2000000000e */
[C---:B-1----:R-:W-:Y:S02]  /*56b0*/  FFMA R12, R36.reuse, R40, R29 ;  /* 0x00000028240c7223 */ /* 0x042fe4000000001d */
[----:B------:R-:W-:Y:S01]  /*56c0*/  LDS.128 R28, [R11+0x1d0] ;  /* 0x0001d0000b1c7984 */ /* 0x000fe20000000c00 */
[----:B--2---:R-:W-:Y:S01]  /*56d0*/  FFMA R36, R36, R44, R35 ;  /* 0x0000002c24247223 */ /* 0x004fe20000000023 */
[C---:B------:R-:W-:Y:S02]  /*56e0*/  FFMA R17, R37.reuse, R41, R12 ;  /* 0x0000002925117223 */ /* 0x040fe4000000000c */
[----:B------:R-:W-:Y:S01]  /*56f0*/  LDS.128 R32, [R10+0x1d0] ;  /* 0x0001d0000a207984 */ /* 0x000fe20000000c00 */
        /* <DEDUP_REMOVED lines=8> */
[-C--:B------:R-:W-:Y:S01]  /*5780*/  FFMA R48, R52, R40.reuse, R21 ;  /* 0x0000002834307223 */ /* 0x080fe20000000015 */
[----:B------:R-:W1:Y:S01]  /*5790*/  LDS.128 R16, [R10+0x3d0] ;  /* 0x0003d0000a107984 */ /* 0x000e620000000c00 */
[C---:B------:R-:W-:Y:S01]  /*57a0*/  FFMA R40, R56.reuse, R40, R15 ;  /* 0x0000002838287223 */ /* 0x040fe2000000000f */
[----:B------:R-:W-:Y:S01]  /*57b0*/  FFMA R44, R56, R44, R13 ;  /* 0x0000002c382c7223 */ /* 0x000fe2000000000d */
[C---:B------:R-:W-:Y:S01]  /*57c0*/  FFMA R48, R53.reuse, R41, R48 ;  /* 0x0000002935307223 */ /* 0x040fe20000000030 */
[----:B------:R-:W2:Y:S01]  /*57d0*/  LDS.128 R24, [R11+0x3d0] ;  /* 0x0003d0000b187984 */ /* 0x000ea20000000c00 */
[-C--:B------:R-:W-:Y:S01]  /*57e0*/  FFMA R53, R53, R45.reuse, R12 ;  /* 0x0000002d35357223 */ /* 0x080fe2000000000c */
[C---:B------:R-:W-:Y:S01]  /*57f0*/  FFMA R45, R57.reuse, R45, R44 ;  /* 0x0000002d392d7223 */ /* 0x040fe2000000002c */
[----:B------:R-:W-:Y:S01]  /*5800*/  FFMA R41, R57, R41, R40 ;  /* 0x0000002939297223 */ /* 0x000fe20000000028 */
[----:B------:R-:W3:Y:S01]  /*5810*/  LDS.128 R12, [R10+0x21d0] ;  /* 0x0021d0000a0c7984 */ /* 0x000ee20000000c00 */
[C---:B------:R-:W-:Y:S01]  /*5820*/  FFMA R57, R39.reuse, R43, R36 ;  /* 0x0000002b27397223 */ /* 0x040fe20000000024 */
[C---:B------:R-:W-:Y:S01]  /*5830*/  FFMA R36, R50.reuse, R42, R37 ;  /* 0x0000002a32247223 */ /* 0x040fe20000000025 */
[----:B------:R-:W-:Y:S01]  /*5840*/  FFMA R39, R39, R47, R38 ;  /* 0x0000002f27277223 */ /* 0x000fe20000000026 */
[----:B------:R-:W4:Y:S01]  /*5850*/  LDS.128 R20, [R10+0x23d0] ;  /* 0x0023d0000a147984 */ /* 0x000f220000000c00 */
[----:B------:R-:W-:Y:S01]  /*5860*/  FFMA R50, R50, R46, R49 ;  /* 0x0000002e32327223 */ /* 0x000fe20000000031 */
[C---:B------:R-:W-:Y:S01]  /*5870*/  FFMA R37, R51.reuse, R43, R36 ;  /* 0x0000002b33257223 */ /* 0x040fe20000000024 */
[C---:B------:R-:W-:Y:S01]  /*5880*/  FFMA R48, R54.reuse, R42, R48 ;  /* 0x0000002a36307223 */ /* 0x040fe20000000030 */
[----:B------:R-:W1:Y:S01]  /*5890*/  S2R R52, SR_TID.X ;  /* 0x0000000000347919 */ /* 0x000e620000002100 */
[----:B------:R-:W-:Y:S01]  /*58a0*/  FFMA R51, R51, R47, R50 ;  /* 0x0000002f33337223 */ /* 0x000fe20000000032 */
[-C--:B------:R-:W-:Y:S01]  /*58b0*/  FFMA R54, R54, R46.reuse, R53 ;  /* 0x0000002e36367223 */ /* 0x080fe20000000035 */
[C---:B------:R-:W-:Y:S01]  /*58c0*/  FFMA R46, R58.reuse, R46, R45 ;  /* 0x0000002e3a2e7223 */ /* 0x040fe2000000002d */
[C---:B------:R-:W-:Y:S01]  /*58d0*/  FFMA R49, R55.reuse, R43, R48 ;  /* 0x0000002b37317223 */ /* 0x040fe20000000030 */
[----:B------:R-:W-:Y:S01]  /*58e0*/  FFMA R42, R58, R42, R41 ;  /* 0x0000002a3a2a7223 */ /* 0x000fe20000000029 */
[-C--:B------:R-:W-:Y:S01]  /*58f0*/  FFMA R55, R55, R47.reuse, R54 ;  /* 0x0000002f37377223 */ /* 0x080fe20000000036 */
[----:B------:R-:W-:-:S02]  /*5900*/  FFMA R47, R59, R47, R46 ;  /* 0x0000002f3b2f7223 */ /* 0x000fc4000000002e */
[----:B------:R-:W-:Y:S01]  /*5910*/  FFMA R43, R59, R43, R42 ;  /* 0x0000002b3b2b7223 */ /* 0x000fe2000000002a */
[----:B-1----:R-:W-:Y:S01]  /*5920*/  FFMA R36, R16, R28, R57 ;  /* 0x0000001c10247223 */ /* 0x002fe20000000039 */
[----:B------:R-:W-:Y:S01]  /*5930*/  SHF.L.U32 R52, R52, 0x2, RZ ;  /* 0x0000000234347819 */ /* 0x000fe200000006ff */
[----:B------:R-:W-:Y:S01]  /*5940*/  LDS.128 R56, [R10+0x1e0] ;  /* 0x0001e0000a387984 */ /* 0x000fe20000000c00 */
[----:B--2---:R-:W-:Y:S01]  /*5950*/  FFMA R16, R16, R24, R39 ;  /* 0x0000001810107223 */ /* 0x004fe20000000027 */
[----:B------:R-:W-:-:S03]  /*5960*/  FFMA R39, R17, R29, R36 ;  /* 0x0000001d11277223 */ /* 0x000fc60000000024 */
[-C--:B------:R-:W-:Y:S01]  /*5970*/  FFMA R17, R17, R25.reuse, R16 ;  /* 0x0000001911117223 */ /* 0x080fe20000000010 */
[C---:B---3--:R-:W-:Y:S01]  /*5980*/  FFMA R16, R12.reuse, R24, R51 ;  /* 0x000000180c107223 */ /* 0x048fe20000000033 */
[----:B------:R-:W-:Y:S01]  /*5990*/  FFMA R36, R12, R28, R37 ;  /* 0x0000001c0c247223 */ /* 0x000fe20000000025 */
[C---:B------:R-:W-:Y:S01]  /*59a0*/  FFMA R12, R18.reuse, R30, R39 ;  /* 0x0000001e120c7223 */ /* 0x040fe20000000027 */
[----:B------:R-:W-:Y:S01]  /*59b0*/  FFMA R18, R18, R26, R17 ;  /* 0x0000001a12127223 */ /* 0x000fe20000000011 */
[C---:B------:R-:W-:Y:S01]  /*59c0*/  FFMA R17, R13.reuse, R25, R16 ;  /* 0x000000190d117223 */ /* 0x040fe20000000010 */
[-C--:B------:R-:W-:Y:S01]  /*59d0*/  FFMA R13, R13, R29.reuse, R36 ;  /* 0x0000001d0d0d7223 */ /* 0x080fe20000000024 */
[C---:B----4-:R-:W-:Y:S01]  /*59e0*/  FFMA R36, R20.reuse, R28, R49 ;  /* 0x0000001c14247223 */ /* 0x050fe20000000031 */
[-C--:B------:R-:W-:Y:S01]  /*59f0*/  FFMA R20, R20, R24.reuse, R55 ;  /* 0x0000001814147223 */ /* 0x080fe20000000037 */
[----:B------:R-:W-:Y:S01]  /*5a00*/  FFMA R24, R32, R24, R47 ;  /* 0x0000001820187223 */ /* 0x000fe2000000002f */
[C---:B------:R-:W-:Y:S01]  /*5a10*/  FFMA R16, R14.reuse, R26, R17 ;  /* 0x0000001a0e107223 */ /* 0x040fe20000000011 */
[----:B------:R-:W-:Y:S01]  /*5a20*/  LDS.128 R44, [R11+0x3e0] ;  /* 0x0003e0000b2c7984 */ /* 0x000fe20000000c00 */
[----:B------:R-:W-:Y:S01]  /*5a30*/  FFMA R14, R14, R30, R13 ;  /* 0x0000001e0e0e7223 */ /* 0x000fe2000000000d */
[C---:B------:R-:W-:Y:S01]  /*5a40*/  FFMA R13, R21.reuse, R29, R36 ;  /* 0x0000001d150d7223 */ /* 0x040fe20000000024 */
[----:B------:R-:W-:Y:S01]  /*5a50*/  FFMA R28, R32, R28, R43 ;  /* 0x0000001c201c7223 */ /* 0x000fe2000000002b */
[----:B------:R-:W1:Y:S01]  /*5a60*/  LDS.128 R48, [R10+0x21e0] ;  /* 0x0021e0000a307984 */ /* 0x000e620000000c00 */
[----:B------:R-:W-:Y:S01]  /*5a70*/  LOP3.LUT R17, R52, 0x7c, RZ, 0xc0, !PT ;  /* 0x0000007c34117812 */ /* 0x000fe200078ec0ff */
[----:B------:R-:W-:Y:S01]  /*5a80*/  FFMA R21, R21, R25, R20 ;  /* 0x0000001915157223 */ /* 0x000fe20000000014 */
[----:B------:R-:W-:Y:S01]  /*5a90*/  FFMA R29, R33, R29, R28 ;  /* 0x0000001d211d7223 */ /* 0x000fe2000000001c */
[----:B------:R-:W-:Y:S01]  /*5aa0*/  LDS.128 R36, [R10+0x3e0] ;  /* 0x0003e0000a247984 */ /* 0x000fe20000000c00 */
[----:B------:R-:W-:Y:S01]  /*5ab0*/  ISETP.GE.U32.AND P1, PT, R17, 0x30, PT ;  /* 0x000000301100780c */ /* 0x000fe20003f26070 */
[C---:B------:R-:W-:Y:S01]  /*5ac0*/  FFMA R20, R22.reuse, R26, R21 ;  /* 0x0000001a16147223 */ /* 0x040fe20000000015 */
[-C--:B------:R-:W-:Y:S01]  /*5ad0*/  FFMA R22, R22, R30.reuse, R13 ;  /* 0x0000001e16167223 */ /* 0x080fe2000000000d */
[----:B------:R-:W2:Y:S01]  /*5ae0*/  LDS.128 R40, [R11+0x1e0] ;  /* 0x0001e0000b287984 */ /* 0x000ea20000000c00 */
[----:B------:R-:W-:Y:S01]  /*5af0*/  SEL R13, RZ, 0x10, P1 ;  /* 0x00000010ff0d7807 */ /* 0x000fe20000800000 */
[----:B------:R-:W-:Y:S01]  /*5b00*/  FFMA R21, R15, R31, R14 ;  /* 0x0000001f0f157223 */ /* 0x000fe2000000000e */
[----:B------:R-:W-:Y:S01]  /*5b10*/  FFMA R25, R33, R25, R24 ;  /* 0x0000001921197223 */ /* 0x000fe20000000018 */
[----:B------:R-:W3:Y:S01]  /*5b20*/  LDS.128 R52, [R10+0x23e0] ;  /* 0x0023e0000a347984 */ /* 0x000ee20000000c00 */
[----:B------:R-:W-:Y:S01]  /*5b30*/  SEL R13, R13, RZ, P0 ;  /* 0x000000ff0d0d7207 */ /* 0x000fe20000000000 */
[----:B------:R-:W-:Y:S01]  /*5b40*/  FFMA R15, R15, R27, R16 ;  /* 0x0000001b0f0f7223 */ /* 0x000fe20000000010 */
[C---:B------:R-:W-:Y:S01]  /*5b50*/  FFMA R30, R34.reuse, R30, R29 ;  /* 0x0000001e221e7223 */ /* 0x040fe2000000001d */
[----:B------:R-:W-:Y:S01]  /*5b60*/  FFMA R17, R19, R31, R12 ;  /* 0x0000001f13117223 */ /* 0x000fe2000000000c */
[----:B------:R-:W-:Y:S01]  /*5b70*/  ISETP.NE.U32.AND P1, PT, R13, RZ, PT ;  /* 0x000000ff0d00720c */ /* 0x000fe20003f25070 */
[----:B------:R-:W-:Y:S01]  /*5b80*/  FFMA R26, R34, R26, R25 ;  /* 0x0000001a221a7223 */ /* 0x000fe20000000019 */
[----:B------:R-:W-:Y:S01]  /*5b90*/  FFMA R19, R19, R27, R18 ;  /* 0x0000001b13137223 */ /* 0x000fe20000000012 */
[C---:B------:R-:W-:Y:S01]  /*5ba0*/  FFMA R13, R23.reuse, R31, R22 ;  /* 0x0000001f170d7223 */ /* 0x040fe20000000016 */
[----:B------:R-:W-:Y:S01]  /*5bb0*/  FFMA R23, R23, R27, R20 ;  /* 0x0000001b17177223 */ /* 0x000fe20000000014 */
[C---:B------:R-:W-:Y:S01]  /*5bc0*/  FFMA R31, R35.reuse, R31, R30 ;  /* 0x0000001f231f7223 */ /* 0x040fe2000000001e */
[----:B------:R-:W-:-:S02]  /*5bd0*/  FFMA R27, R35, R27, R26 ;  /* 0x0000001b231b7223 */ /* 0x000fc4000000001a */
[----:B------:R-:W-:Y:S01]  /*5be0*/  LDS.128 R32, [R11+0x3f0] ;  /* 0x0003f0000b207984 */ /* 0x000fe20000000c00 */
[----:B-1----:R-:W-:Y:S01]  /*5bf0*/  FFMA R12, R48, R44, R15 ;  /* 0x0000002c300c7223 */ /* 0x002fe2000000000f */
[C---:B--2---:R-:W-:Y:S01]  /*5c00*/  FFMA R14, R36.reuse, R40, R17 ;  /* 0x00000028240e7223 */ /* 0x044fe20000000011 */
[----:B------:R-:W-:Y:S02]  /*5c10*/  FFMA R36, R36, R44, R19 ;  /* 0x0000002c24247223 */ /* 0x000fe40000000013 */
[----:B------:R-:W-:Y:S01]  /*5c20*/  FFMA R17, R49, R45, R12 ;  /* 0x0000002d31117223 */ /* 0x000fe2000000000c */
[----:B------:R-:W-:Y:S01]  /*5c30*/  FFMA R48, R48, R40, R21 ;  /* 0x0000002830307223 */ /* 0x000fe20000000015 */
[C---:B---3--:R-:W-:Y:S01]  /*5c40*/  FFMA R12, R52.reuse, R44, R23 ;  /* 0x0000002c340c7223 */ /* 0x048fe20000000017 */
[-C--:B------:R-:W-:Y:S01]  /*5c50*/  FFMA R52, R52, R40.reuse, R13 ;  /* 0x0000002834347223 */ /* 0x080fe2000000000d */
[C---:B------:R-:W-:Y:S01]  /*5c60*/  FFMA R15, R37.reuse, R41, R14 ;  /* 0x00000029250f7223 */ /* 0x040fe2000000000e */
[C---:B------:R-:W-:Y:S01]  /*5c70*/  FFMA R40, R56.reuse, R40, R31 ;  /* 0x0000002838287223 */ /* 0x040fe2000000001f */
[-C--:B------:R-:W-:Y:S01]  /*5c80*/  FFMA R37, R37, R45.reuse, R36 ;  /* 0x0000002d25257223 */ /* 0x080fe20000000024 */
[----:B------:R-:W-:Y:S01]  /*5c90*/  FFMA R44, R56, R44, R27 ;  /* 0x0000002c382c7223 */ /* 0x000fe2000000001b */
[----:B------:R-:W-:Y:S01]  /*5ca0*/  FFMA R13, R53, R45, R12 ;  /* 0x0000002d350d7223 */ /* 0x000fe2000000000c */
[-C--:B------:R-:W-:Y:S01]  /*5cb0*/  FFMA R49, R49, R41.reuse, R48 ;  /* 0x0000002931317223 */ /* 0x080fe20000000030 */
[-C--:B------:R-:W-:Y:S01]  /*5cc0*/  FFMA R53, R53, R41.reuse, R52 ;  /* 0x0000002935357223 */ /* 0x080fe20000000034 */
[C---:B------:R-:W-:Y:S01]  /*5cd0*/  FFMA R36, R38.reuse, R42, R15 ;  /* 0x0000002a26247223 */ /* 0x040fe2000000000f */
[C---:B------:R-:W-:Y:S01]  /*5ce0*/  FFMA R41, R57.reuse, R41, R40 ;  /* 0x0000002939297223 */ /* 0x040fe20000000028 */
[-C--:B------:R-:W-:Y:S01]  /*5cf0*/  FFMA R38, R38, R46.reuse, R37 ;  /* 0x0000002e26267223 */ /* 0x080fe20000000025 */
[----:B------:R-:W-:Y:S01]  /*5d00*/  FFMA R45, R57, R45, R44 ;  /* 0x0000002d392d7223 */ /* 0x000fe2000000002c */
[----:B------:R-:W-:Y:S01]  /*5d10*/  IADD3 R40, P2, R61, UR4, RZ ;  /* 0x000000043d287c10 */ /* 0x000fe2000ff5e0ff */
[-C--:B------:R-:W-:Y:S01]  /*5d20*/  FFMA R37, R50, R46.reuse, R17 ;  /* 0x0000002e32257223 */ /* 0x080fe20000000011 */
[----:B------:R-:W-:Y:S01]  /*5d30*/  FFMA R44, R54, R46, R13 ;  /* 0x0000002e362c7223 */ /* 0x000fe2000000000d */
[-C--:B------:R-:W-:Y:S01]  /*5d40*/  FFMA R50, R50, R42.reuse, R49 ;  /* 0x0000002a32327223 */ /* 0x080fe20000000031 */
[-C--:B------:R-:W-:Y:S01]  /*5d50*/  FFMA R54, R54, R42.reuse, R53 ;  /* 0x0000002a36367223 */ /* 0x080fe20000000035 */
[----:B------:R-:W-:Y:S01]  /*5d60*/  FFMA R42, R58, R42, R41 ;  /* 0x0000002a3a2a7223 */ /* 0x000fe20000000029 */
[----:B------:R-:W-:Y:S01]  /*5d70*/  IADD3.X R41, R60, UR5, RZ, P2, !PT ;  /* 0x000000053c297c10 */ /* 0x000fe200097fe4ff */
[----:B------:R-:W-:Y:S01]  /*5d80*/  LDS.128 R28, [R10+0x3f0] ;  /* 0x0003f0000a1c7984 */ /* 0x000fe20000000c00 */
[----:B------:R-:W-:Y:S01]  /*5d90*/  FFMA R46, R58, R46, R45 ;  /* 0x0000002e3a2e7223 */ /* 0x000fe2000000002d */
[----:B------:R-:W-:Y:S01]  /*5da0*/  FFMA R45, R39, R47, R38 ;  /* 0x0000002f272d7223 */ /* 0x000fe20000000026 */
[----:B------:R-:W-:Y:S01]  /*5db0*/  IADD3 R38, P3, R91, UR4, RZ ;  /* 0x000000045b267c10 */ /* 0x000fe2000ff7e0ff */
[----:B------:R-:W-:Y:S01]  /*5dc0*/  LDS.128 R24, [R10+0x21f0] ;  /* 0x0021f0000a187984 */ /* 0x000fe20000000c00 */
[C---:B------:R-:W-:Y:S01]  /*5dd0*/  FFMA R53, R51.reuse, R43, R50 ;  /* 0x0000002b33357223 */ /* 0x040fe20000000032 */
[----:B------:R-:W-:Y:S01]  /*5de0*/  FFMA R51, R51, R47, R37 ;  /* 0x0000002f33337223 */ /* 0x000fe20000000025 */
[C---:B------:R-:W-:Y:S01]  /*5df0*/  FFMA R49, R55.reuse, R43, R54 ;  /* 0x0000002b37317223 */ /* 0x040fe20000000036 */
[----:B------:R-:W-:Y:S01]  /*5e00*/  LDS.128 R20, [R10+0x23f0] ;  /* 0x0023f0000a147984 */ /* 0x000fe20000000c00 */
[-C--:B------:R-:W-:Y:S01]  /*5e10*/  FFMA R55, R55, R47.reuse, R44 ;  /* 0x0000002f37377223 */ /* 0x080fe2000000002c */
[----:B------:R-:W-:-:S02]  /*5e20*/  FFMA R47, R59, R47, R46 ;  /* 0x0000002f3b2f7223 */ /* 0x000fc4000000002e */
[----:B------:R-:W-:Y:S04]  /*5e30*/  LDS.128 R12, [R10+0x1f0] ;  /* 0x0001f0000a0c7984 */ /* 0x000fe80000000c00 */
[----:B------:R-:W1:Y:S04]  /*5e40*/  LDS.128 R16, [R11+0x1f0] ;  /* 0x0001f0000b107984 */ /* 0x000e680000000c00 */
[----:B------:R-:W-:Y:S06]  /*5e50*/  BAR.SYNC 0x0 ;  /* 0x0000000000007b1d */ /* 0x000fec0000000000 */
[----:B------:R-:W-:Y:S01]  /*5e60*/  @!PT LDS RZ, [RZ] ;  /* 0x00000000fffff984 */ /* 0x000fe20000000800 */
[----:B------:R-:W-:Y:S01]  /*5e70*/  @!PT LDS RZ, [RZ] ;  /* 0x00000000fffff984 */ /* 0x000fe20000000800 */
[----:B------:R-:W-:Y:S01]  /*5e80*/  @!PT LDS RZ, [RZ] ;  /* 0x00000000fffff984 */ /* 0x000fe20000000800 */
[----:B------:R2:W-:Y:S01]  /*5e90*/  LDGSTS.E.BYPASS.128 [R8], [R40.64], P1 ;  /* 0x0000000028087fae */ /* 0x0005e20008901c46 */
[-C--:B------:R-:W-:Y:S01]  /*5ea0*/  FFMA R11, R39, R43.reuse, R36 ;  /* 0x0000002b270b7223 */ /* 0x080fe20000000024 */
[----:B------:R-:W-:Y:S01]  /*5eb0*/  IADD3.X R39, R90, UR5, RZ, P3, !PT ;  /* 0x000000055a277c10 */ /* 0x000fe20009ffe4ff */
[----:B------:R-:W-:Y:S01]  /*5ec0*/  FFMA R43, R59, R43, R42 ;  /* 0x0000002b3b2b7223 */ /* 0x000fe2000000002a */
[----:B--2---:R-:W-:-:S04]  /*5ed0*/  IADD3 R40, P2, R63, UR4, RZ ;  /* 0x000000043f287c10 */ /* 0x004fc8000ff5e0ff */
[----:B------:R-:W-:-:S05]  /*5ee0*/  IADD3.X R41, R62, UR5, RZ, P2, !PT ;  /* 0x000000053e297c10 */ /* 0x000fca00097fe4ff */
[----:B------:R2:W-:Y:S01]  /*5ef0*/  LDGSTS.E.BYPASS.128 [R0], [R40.64], P1 ;  /* 0x0000000028007fae */ /* 0x0005e20008901c46 */
[----:B-1----:R-:W-:Y:S01]  /*5f00*/  FFMA R42, R28, R16, R11 ;  /* 0x000000101c2a7223 */ /* 0x002fe2000000000b */
[----:B--2---:R-:W-:-:S03]  /*5f10*/  IADD3 R40, P2, R65, UR4, RZ ;  /* 0x0000000441287c10 */ /* 0x004fc6000ff5e0ff */
[----:B------:R-:W-:Y:S01]  /*5f20*/  FFMA R11, R29, R17, R42 ;  /* 0x000000111d0b7223 */ /* 0x000fe2000000002a */
[----:B------:R-:W-:-:S05]  /*5f30*/  IADD3.X R41, R64, UR5, RZ, P2, !PT ;  /* 0x0000000540297c10 */ /* 0x000fca00097fe4ff */
[----:B------:R1:W-:Y:S02]  /*5f40*/  LDGSTS.E.BYPASS.128 [R2], [R40.64], P1 ;  /* 0x0000000028027fae */ /* 0x0003e40008901c46 */
[----:B-1----:R-:W-:-:S04]  /*5f50*/  IADD3 R40, P2, R67, UR4, RZ ;  /* 0x0000000443287c10 */ /* 0x002fc8000ff5e0ff */
        /* <DEDUP_REMOVED lines=13> */
[----:B------:R1:W-:Y:S04]  /*6030*/  LDGSTS.E.BYPASS.128 [R7], [R40.64], P1 ;  /* 0x0000000028077fae */ /* 0x0003e80008901c46 */
[----:B------:R-:W0:Y:S01]  /*6040*/  LDGDEPBAR ;  /* 0x00000000000079af */ /* 0x000e220000000000 */
[----:B-1----:R-:W-:-:S04]  /*6050*/  IADD3 R40, P2, R77, UR4, RZ ;  /* 0x000000044d287c10 */ /* 0x002fc8000ff5e0ff */
[----:B------:R-:W-:-:S05]  /*6060*/  IADD3.X R41, R76, UR5, RZ, P2, !PT ;  /* 0x000000054c297c10 */ /* 0x000fca00097fe4ff */
[----:B------:R1:W-:Y:S02]  /*6070*/  LDGSTS.E.BYPASS.128 [R8+0x4000], [R40.64], P1 ;  /* 0x0400000028087fae */ /* 0x0003e40008901c46 */
        /* <DEDUP_REMOVED lines=13> */
[----:B------:R-:W-:Y:S02]  /*6150*/  IADD3.X R41, R86, UR5, RZ, P2, !PT ;  /* 0x0000000556297c10 */ /* 0x000fe400097fe4ff */
[----:B------:R-:W-:Y:S01]  /*6160*/  IADD3 R36, P2, R89, UR4, RZ ;  /* 0x0000000459247c10 */ /* 0x000fe2000ff5e0ff */
[----:B------:R-:W-:Y:S02]  /*6170*/  UIADD3 UR4, UP0, UR4, 0x200, URZ ;  /* 0x0000020004047890 */ /* 0x000fe4000ff1e03f */
[----:B------:R1:W-:Y:S01]  /*6180*/  LDGSTS.E.BYPASS.128 [R5+0x4000], [R40.64], P1 ;  /* 0x0400000028057fae */ /* 0x0003e20008901c46 */
[----:B------:R-:W-:Y:S01]  /*6190*/  IADD3.X R37, R88, UR5, RZ, P2, !PT ;  /* 0x0000000558257c10 */ /* 0x000fe200097fe4ff */
[----:B------:R-:W-:-:S04]  /*61a0*/  UIADD3.X UR5, URZ, UR5, URZ, UP0, !UPT ;  /* 0x000000053f057290 */ /* 0x000fc800087fe43f */
[----:B------:R2:W-:Y:S04]  /*61b0*/  LDGSTS.E.BYPASS.128 [R6+0x4000], [R36.64], P1 ;  /* 0x0400000024067fae */ /* 0x0005e80008901c46 */
[----:B------:R3:W-:Y:S01]  /*61c0*/  LDGSTS.E.BYPASS.128 [R7+0x4000], [R38.64], P1 ;  /* 0x0400000026077fae */ /* 0x0007e20008901c46 */
[----:B------:R-:W-:Y:S01]  /*61d0*/  PLOP3.LUT P1, PT, P0, PT, PT, 0x80, 0x0 ;  /* 0x000000000000781c */ /* 0x000fe2000072f070 */
[----:B-1----:R-:W-:Y:S01]  /*61e0*/  FFMA R40, R28, R32, R45 ;  /* 0x000000201c287223 */ /* 0x002fe2000000002d */
[C---:B------:R-:W-:Y:S01]  /*61f0*/  FFMA R28, R24.reuse, R16, R53 ;  /* 0x00000010181c7223 */ /* 0x040fe20000000035 */
[----:B------:R-:W0:Y:S01]  /*6200*/  LDGDEPBAR ;  /* 0x00000000000079af */ /* 0x000e220000000000 */
[----:B------:R-:W-:Y:S01]  /*6210*/  FFMA R24, R24, R32, R51 ;  /* 0x0000002018187223 */ /* 0x000fe20000000033 */
[----:B------:R-:W-:Y:S01]  /*6220*/  FFMA R29, R29, R33, R40 ;  /* 0x000000211d1d7223 */ /* 0x000fe20000000028 */
[C---:B------:R-:W-:Y:S01]  /*6230*/  FFMA R41, R25.reuse, R17, R28 ;  /* 0x0000001119297223 */ /* 0x040fe2000000001c */
[----:B------:R-:W-:Y:S01]  /*6240*/  PLOP3.LUT P0, PT, PT, PT, PT, 0x8, 0x0 ;  /* 0x000000000000781c */ /* 0x000fe20003f0e170 */
[----:B------:R-:W-:Y:S01]  /*6250*/  FFMA R25, R25, R33, R24 ;  /* 0x0000002119197223 */ /* 0x000fe20000000018 */
[C---:B------:R-:W-:Y:S01]  /*6260*/  FFMA R24, R30.reuse, R18, R11 ;  /* 0x000000121e187223 */ /* 0x040fe2000000000b */
[----:B--2---:R-:W-:Y:S01]  /*6270*/  FFMA R36, R30, R34, R29 ;  /* 0x000000221e247223 */ /* 0x004fe2000000001d */
[C---:B------:R-:W-:Y:S01]  /*6280*/  FFMA R30, R26.reuse, R18, R41 ;  /* 0x000000121a1e7223 */ /* 0x040fe20000000029 */
[----:B------:R-:W-:Y:S01]  /*6290*/  FFMA R28, R26, R34, R25 ;  /* 0x000000221a1c7223 */ /* 0x000fe20000000019 */
        /* <DEDUP_REMOVED lines=14> */
[----:B------:R-:W-:Y:S01]  /*6380*/  FFMA R34, R14, R34, R33 ;  /* 0x000000220e227223 */ /* 0x000fe20000000021 */
[----:B------:R-:W-:-:S04]  /*6390*/  DEPBAR.LE SB0, 0x0 ;  /* 0x000080000000791a */ /* 0x000fc80000000000 */
[----:B------:R-:W-:Y:S01]  /*63a0*/  FFMA R14, R14, R18, R13 ;  /* 0x000000120e0e7223 */ /* 0x000fe2000000000d */
[C---:B------:R-:W-:Y:S01]  /*63b0*/  FFMA R22, R23.reuse, R19, R22 ;  /* 0x0000001317167223 */ /* 0x040fe20000000016 */
[-C--:B------:R-:W-:Y:S01]  /*63c0*/  FFMA R23, R23, R35.reuse, R16 ;  /* 0x0000002317177223 */ /* 0x080fe20000000010 */
[C---:B------:R-:W-:Y:S01]  /*63d0*/  FFMA R21, R15.reuse, R35, R34 ;  /* 0x000000230f157223 */ /* 0x040fe20000000022 */
[----:B------:R-:W-:Y:S01]  /*63e0*/  FFMA R20, R15, R19, R14 ;  /* 0x000000130f147223 */ /* 0x000fe2000000000e */
[----:B------:R-:W-:Y:S06]  /*63f0*/  BAR.SYNC 0x0 ;  /* 0x0000000000007b1d */ /* 0x000fec0000000000 */
[----:B---3--:R-:W-:Y:S01]  /*6400*/  @!P1 CALL.REL.NOINC `(.L_x_0) ;  /* 0x0000001000009944 */ /* 0x008fe20003c00000 */
[----:B------:R-:W-:Y:S05]  /*6410*/  BRA `(.L_x_1) ;  /* 0xffffaf9000007947 */ /* 0x000fea000383ffff */
.L_x_0:
[----:B------:R-:W1:Y:S01]  /*6420*/  S2R R0, SR_TID.X ;  /* 0x0000000000007919 */ /* 0x000e620000002100 */
[----:B------:R-:W-:-:S04]  /*6430*/  DEPBAR.LE SB0, 0x0 ;  /* 0x000080000000791a */ /* 0x000fc80000000000 */
[----:B------:R-:W2:Y:S01]  /*6440*/  S2R R48, SR_TID.X ;  /* 0x0000000000307919 */ /* 0x000ea20000002100 */
[----:B------:R-:W-:Y:S01]  /*6450*/  ULDC UR4, c[0x0][0x178] ;  /* 0x00005e0000047ab9 */ /* 0x000fe20000000800 */
[----:B------:R-:W-:Y:S01]  /*6460*/  MOV R11, 0x4 ;  /* 0x00000004000b7802 */ /* 0x000fe20000000f00 */
[----:B------:R-:W-:Y:S01]  /*6470*/  UIMAD UR4, UR4, 0x32, URZ ;  /* 0x00000032040478a4 */ /* 0x000fe2000f8e023f */
[--C-:B-1----:R-:W-:Y:S02]  /*6480*/  SHF.R.U32.HI R2, RZ, 0x3, R0.reuse ;  /* 0x00000003ff027819 */ /* 0x102fe40000011600 */
[----:B------:R-:W-:Y:S02]  /*6490*/  SHF.R.U32.HI R3, RZ, 0x3, R0 ;  /* 0x00000003ff037819 */ /* 0x000fe40000011600 */
[----:B------:R-:W-:Y:S02]  /*64a0*/  LOP3.LUT R0, R2, 0xe, RZ, 0xc0, !PT ;  /* 0x0000000e02007812 */ /* 0x000fe400078ec0ff */
[----:B--2---:R-:W-:-:S02]  /*64b0*/  SHF.L.U32 R48, R48, 0x2, RZ ;  /* 0x0000000230307819 */ /* 0x004fc400000006ff */
[----:B------:R-:W-:Y:S01]  /*64c0*/  SGXT.U32 R3, R3, 0x4 ;  /* 0x000000040303781a */ /* 0x000fe20000000000 */
[----:B------:R-:W-:Y:S01]  /*64d0*/  IMAD R9, R0, 0x24, R9 ;  /* 0x0000002400097824 */ /* 0x000fe200078e0209 */
[----:B------:R-:W-:Y:S01]  /*64e0*/  LOP3.LUT R0, R48, 0x1c, RZ, 0xc0, !PT ;  /* 0x0000001c30007812 */ /* 0x000fe200078ec0ff */
[----:B------:R-:W-:Y:S06]  /*64f0*/  BAR.SYNC 0x0 ;  /* 0x0000000000007b1d */ /* 0x000fec0000000000 */
[----:B------:R-:W-:Y:S01]  /*6500*/  IMAD R4, R3, 0x24, R0 ;  /* 0x0000002403047824 */ /* 0x000fe200078e0200 */
[----:B------:R-:W-:Y:S01]  /*6510*/  STS.64 [R9.X4], R20 ;  /* 0x0000001409007388 */ /* 0x000fe20000004a00 */
[----:B------:R-:W-:-:S02]  /*6520*/  LOP3.LUT R92, R92, 0x1c, R48, 0xf8, !PT ;  /* 0x0000001c5c5c7812 */ /* 0x000fc400078ef830 */
[C---:B------:R-:W-:Y:S01]  /*6530*/  LOP3.LUT R0, R93.reuse, 0x10, RZ, 0xfc, !PT ;  /* 0x000000105d007812 */ /* 0x040fe200078efcff */
[----:B------:R-:W-:Y:S04]  /*6540*/  STS.64 [R9.X4+0x90], R24 ;  /* 0x0000901809007388 */ /* 0x000fe80000004a00 */
[----:B------:R-:W-:Y:S06]  /*6550*/  BAR.SYNC 0x0 ;  /* 0x0000000000007b1d */ /* 0x000fec0000000000 */
[----:B------:R-:W1:Y:S04]  /*6560*/  LDS.128 R12, [R4.X4] ;  /* 0x00000000040c7984 */ /* 0x000e680000004c00 */
[----:B------:R-:W-:Y:S06]  /*6570*/  BAR.SYNC 0x0 ;  /* 0x0000000000007b1d */ /* 0x000fec0000000000 */
[----:B------:R-:W-:Y:S01]  /*6580*/  ISETP.GE.AND P0, PT, R92, 0x80, PT ;  /* 0x000000805c00780c */ /* 0x000fe20003f06270 */
[----:B------:R-:W-:Y:S01]  /*6590*/  STS.64 [R9.X4], R26 ;  /* 0x0000001a09007388 */ /* 0x000fe20000004a00 */
[----:B------:R-:W-:-:S02]  /*65a0*/  LEA R2, R93, R92, 0x7 ;  /* 0x0000005c5d027211 */ /* 0x000fc400078e38ff */
[----:B------:R-:W-:Y:S01]  /*65b0*/  ISETP.LT.AND P1, PT, R93, UR4, !P0 ;  /* 0x000000045d007c0c */ /* 0x000fe2000c721270 */
[----:B------:R-:W-:Y:S04]  /*65c0*/  STS.64 [R9.X4+0x90], R22 ;  /* 0x0000901609007388 */ /* 0x000fe80000004a00 */
[----:B------:R-:W-:Y:S06]  /*65d0*/  BAR.SYNC 0x0 ;  /* 0x0000000000007b1d */ /* 0x000fec0000000000 */
[----:B------:R-:W-:Y:S01]  /*65e0*/  ISETP.LT.AND P0, PT, R0, UR4, !P0 ;  /* 0x0000000400007c0c */ /* 0x000fe2000c701270 */
[----:B------:R-:W-:-:S05]  /*65f0*/  IMAD.WIDE R2, R2, R11, c[0x0][0x170] ;  /* 0x00005c0002027625 */ /* 0x000fca00078e020b */
[----:B-1----:R1:W-:Y:S07]  /*6600*/  @P1 STG.E.128 [R2.64], R12 ;  /* 0x0000000c02001986 */ /* 0x0023ee000c101d06 */
[----:B------:R-:W-:Y:S05]  /*6610*/  @!P0 EXIT ;  /* 0x000000000000894d */ /* 0x000fea0003800000 */
[----:B------:R-:W2:Y:S01]  /*6620*/  LDS.128 R4, [R4.X4] ;  /* 0x0000000004047984 */ /* 0x000ea20000004c00 */
[----:B-1----:R-:W-:-:S05]  /*6630*/  LEA R2, R0, R92, 0x7 ;  /* 0x0000005c00027211 */ /* 0x002fca00078e38ff */
[----:B------:R-:W-:-:S05]  /*6640*/  IMAD.WIDE R2, R2, R11, c[0x0][0x170] ;  /* 0x00005c0002027625 */ /* 0x000fca00078e020b */
[----:B--2---:R-:W-:Y:S01]  /*6650*/  STG.E.128 [R2.64], R4 ;  /* 0x0000000402007986 */ /* 0x004fe2000c101d06 */
[----:B------:R-:W-:Y:S05]  /*6660*/  EXIT ;  /* 0x000000000000794d */ /* 0x000fea0003800000 */
.L_x_2:
[----:B------:R-:W-:-:S00]  /*6670*/  BRA `(.L_x_2) ;  /* 0xfffffff000007947 */ /* 0x000fc0000383ffff */
[----:B------:R-:W-:-:S00]  /*6680*/  NOP ;  /* 0x0000000000007918 */ /* 0x000fc00000000000 */
[----:B------:R-:W-:-:S00]  /*6690*/  NOP ;  /* 0x0000000000007918 */ /* 0x000fc00000000000 */
[----:B------:R-:W-:-:S00]  /*66a0*/  NOP ;  /* 0x0000000000007918 */ /* 0x000fc00000000000 */
[----:B------:R-:W-:-:S00]  /*66b0*/  NOP ;  /* 0x0000000000007918 */ /* 0x000fc00000000000 */
[----:B------:R-:W-:-:S00]  /*66c0*/  NOP ;  /* 0x0000000000007918 */ /* 0x000fc00000000000 */
[----:B------:R-:W-:-:S00]  /*66d0*/  NOP ;  /* 0x0000000000007918 */ /* 0x000fc00000000000 */
[----:B------:R-:W-:-:S00]  /*66e0*/  NOP ;  /* 0x0000000000007918 */ /* 0x000fc00000000000 */
[----:B------:R-:W-:-:S00]  /*66f0*/  NOP ;  /* 0x0000000000007918 */ /* 0x000fc00000000000 */
.L_x_3:


//--------------------- .nv.shared.triton_mm      --------------------------
	.section	.nv.shared.triton_mm,"aw",@nobits
	.align	16
